// auto-generated by cutlass_sweep.gemm — config: {"arch": "sm_100", "cluster_m": 2, "cluster_n": 1, "dtype": "bf16", "stages": 4, "tile_k": 32, "tile_m": 128, "tile_n": 64}
#include "cutlass/cutlass.h"
#include "cutlass/gemm/collective/collective_builder.hpp"
#include "cutlass/gemm/device/gemm_universal_adapter.h"
#include "cutlass/gemm/kernel/gemm_universal.hpp"
#include "cutlass/epilogue/collective/collective_builder.hpp"

using ElemA = cutlass::bfloat16_t;
using ElemB = cutlass::bfloat16_t;
using ElemCD = cutlass::bfloat16_t;
using Acc  = float;
using TileShape    = cute::Shape<cute::_128, cute::_64, cute::_32>;
using ClusterShape = cute::Shape<cute::_2, cute::_1, cute::_1>;

using CollectiveEpilogue = typename cutlass::epilogue::collective::CollectiveBuilder<
    cutlass::arch::Sm100, cutlass::arch::OpClassTensorOp,
    TileShape, ClusterShape,
    cutlass::epilogue::collective::EpilogueTileAuto,
    Acc, Acc,
    ElemCD, cutlass::layout::RowMajor, 128 / cutlass::sizeof_bits<ElemCD>::value,
    ElemCD, cutlass::layout::RowMajor, 128 / cutlass::sizeof_bits<ElemCD>::value,
    cutlass::epilogue::collective::EpilogueScheduleAuto
  >::CollectiveOp;

using CollectiveMainloop = typename cutlass::gemm::collective::CollectiveBuilder<
    cutlass::arch::Sm100, cutlass::arch::OpClassTensorOp,
    ElemA, cutlass::layout::RowMajor, 128 / cutlass::sizeof_bits<ElemA>::value,
    ElemB, cutlass::layout::ColumnMajor, 128 / cutlass::sizeof_bits<ElemB>::value,
    Acc,
    TileShape, ClusterShape,
    cutlass::gemm::collective::StageCount<4>,
    cutlass::gemm::collective::KernelScheduleAuto
  >::CollectiveOp;

using GemmKernel = cutlass::gemm::kernel::GemmUniversal<
    cute::Shape<int,int,int,int>,
    CollectiveMainloop,
    CollectiveEpilogue
>;
using Gemm = cutlass::gemm::device::GemmUniversalAdapter<GemmKernel>;

// Force the device kernel symbol into the cubin without needing a host main.
auto* _anchor = &cutlass::device_kernel<GemmKernel>;


// ===== COMPILED SASS (sm_100a) =====

	.target	sm_100a

	.elftype	@"ET_EXEC"


//--------------------- .note.nv.tkinfo           --------------------------
	.section	.note.nv.tkinfo,"",@"SHT_NOTE"
	.sectionflags	@"SHF_NOTE_NV_TKINFO"
	.tkinfo
        /*0018*/ 	.word	0x00000002
        /*0030*/ 	.string	""
        /*0030*/ 	.string	"ptxas"
        /*0030*/ 	.string	"Cuda compilation tools, release 13.0, V13.0.88"
        /*0030*/ 	.string	"Build cuda_13.0.r13.0/compiler.36424714_0"
        /*0030*/ 	.string	"-arch sm_100a -m 64 "



//--------------------- .note.nv.cuinfo           --------------------------
	.section	.note.nv.cuinfo,"",@"SHT_NOTE"
	.sectionflags	@"SHF_NOTE_NV_CUINFO"
        /*0018*/ 	.short	0x0002
        /*001a*/ 	.short	0x0064
        /*001c*/ 	.short	0x0082
	.zero		2


//--------------------- .nv.info                  --------------------------
	.section	.nv.info,"",@"SHT_CUDA_INFO"
	.align	4


	//----- nvinfo : EIATTR_REGCOUNT
	.align		4
        /*0000*/ 	.byte	0x04, 0x2f
        /*0002*/ 	.short	(.L_19 - .L_18)
	.align		4
.L_18:
        /*0004*/ 	.word	index@(_ZN7cutlass13device_kernelINS_4gemm6kernel13GemmUniversalIN4cute5tupleIJiiiiEEENS1_10collective13CollectiveMmaINS1_35MainloopSm100TmaUmmaWarpSpecializedILi4ELi2ELi4ENS5_IJNS4_1CILi2EEENSA_ILi1EEESC_EEEEENS5_IJNSA_ILi128EEENSA_ILi64EEENSA_ILi32EEEEEENS_10bfloat16_tENS5_IJlSC_lEEESJ_SK_NS4_8TiledMMAINS4_8MMA_AtomIJNS4_26SM100_MMA_F16BF16_2x1SM_SSISJ_SJ_fLi128ELi64ELNS4_4UMMA5MajorE0ELSP_0ELNSO_7ScaleInE0ELSQ_0EEEEEENS4_6LayoutINS5_IJSC_SC_SC_EEENS5_IJNSA_ILi0EEESV_SV_EEEEENS5_IJNS4_10UnderscoreESY_SY_EEEEENS4_18SM100_TMA_2SM_LOADENS4_14ComposedLayoutINS4_7SwizzleILi2ELi4ELi3EEENS4_18smem_ptr_flag_bitsILi16EEENST_INS5_IJNSA_ILi8EEESH_EEENS5_IJSH_SC_EEEEEEEvNS4_8identityES11_S1B_vS1C_EENS_8epilogue10collective18CollectiveEpilogueINS1E_23Sm100TmaWarpSpecializedILi3ELi2ELi16ELb1ELb0EEEJNS5_IJSG_SG_SH_EEENS5_IJNST_ISG_SC_EENST_INS5_IJNSA_ILi16EEESB_EEENS5_IJSC_SH_EEEEEEEESJ_SK_SJ_SK_NS1E_6fusion15FusionCallbacksIS1I_NS1Q_17LinearCombinationISJ_fSJ_fLNS_15FloatRoundStyleE2EEES1J_S1P_JEEENS4_5SM1004TMEM4LOAD26SM100_TMEM_LOAD_32dp32b16xENS4_13SM90_TMA_LOADENS12_INS13_ILi1ELi4ELi3EEES16_NST_INS5_IJS17_S1L_EEENS5_IJS1L_SC_EEEEEEENS4_39AutoVectorizingCopyWithAssumedAlignmentILi128EEENS4_14SM90_TMA_STOREES25_S27_S27_EEEvvEEEEvNT_6ParamsE)
        /*0008*/ 	.word	0x00000059


	//----- nvinfo : EIATTR_FRAME_SIZE
	.align		4
.L_19:
        /*000c*/ 	.byte	0x04, 0x11
        /*000e*/ 	.short	(.L_21 - .L_20)
	.align		4
.L_20:
        /*0010*/ 	.word	index@($__internal_2_$__cuda_sm10x_tcgen05_guardrail_trap_unallocated_columns_being_dealloced)
        /*0014*/ 	.word	0x00000000


	//----- nvinfo : EIATTR_FRAME_SIZE
	.align		4
.L_21:
        /*0018*/ 	.byte	0x04, 0x11
        /*001a*/ 	.short	(.L_23 - .L_22)
	.align		4
.L_22:
        /*001c*/ 	.word	index@($__internal_1_$__cuda_sm10x_tcgen05_guardrail_trap_phase_invalid_during_alloc)
        /*0020*/ 	.word	0x00000000


	//----- nvinfo : EIATTR_FRAME_SIZE
	.align		4
.L_23:
        /*0024*/ 	.byte	0x04, 0x11
        /*0026*/ 	.short	(.L_25 - .L_24)
	.align		4
.L_24:
        /*0028*/ 	.word	index@($__internal_0_$__cuda_sm10x_tcgen05_guardrail_trap_col_being_dealloced_not_returned_by_alloc)
        /*002c*/ 	.word	0x00000000


	//----- nvinfo : EIATTR_FRAME_SIZE
	.align		4
.L_25:
        /*0030*/ 	.byte	0x04, 0x11
        /*0032*/ 	.short	(.L_27 - .L_26)
	.align		4
.L_26:
        /*0034*/ 	.word	index@(_ZN7cutlass13device_kernelINS_4gemm6kernel13GemmUniversalIN4cute5tupleIJiiiiEEENS1_10collective13CollectiveMmaINS1_35MainloopSm100TmaUmmaWarpSpecializedILi4ELi2ELi4ENS5_IJNS4_1CILi2EEENSA_ILi1EEESC_EEEEENS5_IJNSA_ILi128EEENSA_ILi64EEENSA_ILi32EEEEEENS_10bfloat16_tENS5_IJlSC_lEEESJ_SK_NS4_8TiledMMAINS4_8MMA_AtomIJNS4_26SM100_MMA_F16BF16_2x1SM_SSISJ_SJ_fLi128ELi64ELNS4_4UMMA5MajorE0ELSP_0ELNSO_7ScaleInE0ELSQ_0EEEEEENS4_6LayoutINS5_IJSC_SC_SC_EEENS5_IJNSA_ILi0EEESV_SV_EEEEENS5_IJNS4_10UnderscoreESY_SY_EEEEENS4_18SM100_TMA_2SM_LOADENS4_14ComposedLayoutINS4_7SwizzleILi2ELi4ELi3EEENS4_18smem_ptr_flag_bitsILi16EEENST_INS5_IJNSA_ILi8EEESH_EEENS5_IJSH_SC_EEEEEEEvNS4_8identityES11_S1B_vS1C_EENS_8epilogue10collective18CollectiveEpilogueINS1E_23Sm100TmaWarpSpecializedILi3ELi2ELi16ELb1ELb0EEEJNS5_IJSG_SG_SH_EEENS5_IJNST_ISG_SC_EENST_INS5_IJNSA_ILi16EEESB_EEENS5_IJSC_SH_EEEEEEEESJ_SK_SJ_SK_NS1E_6fusion15FusionCallbacksIS1I_NS1Q_17LinearCombinationISJ_fSJ_fLNS_15FloatRoundStyleE2EEES1J_S1P_JEEENS4_5SM1004TMEM4LOAD26SM100_TMEM_LOAD_32dp32b16xENS4_13SM90_TMA_LOADENS12_INS13_ILi1ELi4ELi3EEES16_NST_INS5_IJS17_S1L_EEENS5_IJS1L_SC_EEEEEEENS4_39AutoVectorizingCopyWithAssumedAlignmentILi128EEENS4_14SM90_TMA_STOREES25_S27_S27_EEEvvEEEEvNT_6ParamsE)
        /*0038*/ 	.word	0x00000000


	//----- nvinfo : EIATTR_MIN_STACK_SIZE
	.align		4
.L_27:
        /*003c*/ 	.byte	0x04, 0x12
        /*003e*/ 	.short	(.L_29 - .L_28)
	.align		4
.L_28:
        /*0040*/ 	.word	index@(_ZN7cutlass13device_kernelINS_4gemm6kernel13GemmUniversalIN4cute5tupleIJiiiiEEENS1_10collective13CollectiveMmaINS1_35MainloopSm100TmaUmmaWarpSpecializedILi4ELi2ELi4ENS5_IJNS4_1CILi2EEENSA_ILi1EEESC_EEEEENS5_IJNSA_ILi128EEENSA_ILi64EEENSA_ILi32EEEEEENS_10bfloat16_tENS5_IJlSC_lEEESJ_SK_NS4_8TiledMMAINS4_8MMA_AtomIJNS4_26SM100_MMA_F16BF16_2x1SM_SSISJ_SJ_fLi128ELi64ELNS4_4UMMA5MajorE0ELSP_0ELNSO_7ScaleInE0ELSQ_0EEEEEENS4_6LayoutINS5_IJSC_SC_SC_EEENS5_IJNSA_ILi0EEESV_SV_EEEEENS5_IJNS4_10UnderscoreESY_SY_EEEEENS4_18SM100_TMA_2SM_LOADENS4_14ComposedLayoutINS4_7SwizzleILi2ELi4ELi3EEENS4_18smem_ptr_flag_bitsILi16EEENST_INS5_IJNSA_ILi8EEESH_EEENS5_IJSH_SC_EEEEEEEvNS4_8identityES11_S1B_vS1C_EENS_8epilogue10collective18CollectiveEpilogueINS1E_23Sm100TmaWarpSpecializedILi3ELi2ELi16ELb1ELb0EEEJNS5_IJSG_SG_SH_EEENS5_IJNST_ISG_SC_EENST_INS5_IJNSA_ILi16EEESB_EEENS5_IJSC_SH_EEEEEEEESJ_SK_SJ_SK_NS1E_6fusion15FusionCallbacksIS1I_NS1Q_17LinearCombinationISJ_fSJ_fLNS_15FloatRoundStyleE2EEES1J_S1P_JEEENS4_5SM1004TMEM4LOAD26SM100_TMEM_LOAD_32dp32b16xENS4_13SM90_TMA_LOADENS12_INS13_ILi1ELi4ELi3EEES16_NST_INS5_IJS17_S1L_EEENS5_IJS1L_SC_EEEEEEENS4_39AutoVectorizingCopyWithAssumedAlignmentILi128EEENS4_14SM90_TMA_STOREES25_S27_S27_EEEvvEEEEvNT_6ParamsE)
        /*0044*/ 	.word	0x00000000
.L_29:


//--------------------- .nv.compat                --------------------------
	.section	.nv.compat,"",@"SHT_CUDA_COMPAT_INFO"
	.align	4
        /*0000*/ 	.byte	0x02, 0x09, 0x01, 0x00, 0x02, 0x02, 0x02, 0x00, 0x02, 0x05, 0x05, 0x00, 0x03, 0x07, 0x01, 0x01
        /*0010*/ 	.byte	0x02, 0x03, 0x01, 0x00, 0x02, 0x06, 0x01, 0x00, 0x04, 0x0b, 0x08, 0x00, 0x09, 0x00, 0x00, 0x00
        /*0020*/ 	.byte	0x00, 0x00, 0x00, 0x00


//--------------------- .nv.info._ZN7cutlass13device_kernelINS_4gemm6kernel13GemmUniversalIN4cute5tupleIJiiiiEEENS1_10collective13CollectiveMmaINS1_35MainloopSm100TmaUmmaWarpSpecializedILi4ELi2ELi4ENS5_IJNS4_1CILi2EEENSA_ILi1EEESC_EEEEENS5_IJNSA_ILi128EEENSA_ILi64EEENSA_ILi32EEEEEENS_10bfloat16_tENS5_IJlSC_lEEESJ_SK_NS4_8TiledMMAINS4_8MMA_AtomIJNS4_26SM100_MMA_F16BF16_2x1SM_SSISJ_SJ_fLi128ELi64ELNS4_4UMMA5MajorE0ELSP_0ELNSO_7ScaleInE0ELSQ_0EEEEEENS4_6LayoutINS5_IJSC_SC_SC_EEENS5_IJNSA_ILi0EEESV_SV_EEEEENS5_IJNS4_10UnderscoreESY_SY_EEEEENS4_18SM100_TMA_2SM_LOADENS4_14ComposedLayoutINS4_7SwizzleILi2ELi4ELi3EEENS4_18smem_ptr_flag_bitsILi16EEENST_INS5_IJNSA_ILi8EEESH_EEENS5_IJSH_SC_EEEEEEEvNS4_8identityES11_S1B_vS1C_EENS_8epilogue10collective18CollectiveEpilogueINS1E_23Sm100TmaWarpSpecializedILi3ELi2ELi16ELb1ELb0EEEJNS5_IJSG_SG_SH_EEENS5_IJNST_ISG_SC_EENST_INS5_IJNSA_ILi16EEESB_EEENS5_IJSC_SH_EEEEEEEESJ_SK_SJ_SK_NS1E_6fusion15FusionCallbacksIS1I_NS1Q_17LinearCombinationISJ_fSJ_fLNS_15FloatRoundStyleE2EEES1J_S1P_JEEENS4_5SM1004TMEM4LOAD26SM100_TMEM_LOAD_32dp32b16xENS4_13SM90_TMA_LOADENS12_INS13_ILi1ELi4ELi3EEES16_NST_INS5_IJS17_S1L_EEENS5_IJS1L_SC_EEEEEEENS4_39AutoVectorizingCopyWithAssumedAlignmentILi128EEENS4_14SM90_TMA_STOREES25_S27_S27_EEEvvEEEEvNT_6ParamsE --------------------------
	.section	.nv.info._ZN7cutlass13device_kernelINS_4gemm6kernel13GemmUniversalIN4cute5tupleIJiiiiEEENS1_10collective13CollectiveMmaINS1_35MainloopSm100TmaUmmaWarpSpecializedILi4ELi2ELi4ENS5_IJNS4_1CILi2EEENSA_ILi1EEESC_EEEEENS5_IJNSA_ILi128EEENSA_ILi64EEENSA_ILi32EEEEEENS_10bfloat16_tENS5_IJlSC_lEEESJ_SK_NS4_8TiledMMAINS4_8MMA_AtomIJNS4_26SM100_MMA_F16BF16_2x1SM_SSISJ_SJ_fLi128ELi64ELNS4_4UMMA5MajorE0ELSP_0ELNSO_7ScaleInE0ELSQ_0EEEEEENS4_6LayoutINS5_IJSC_SC_SC_EEENS5_IJNSA_ILi0EEESV_SV_EEEEENS5_IJNS4_10UnderscoreESY_SY_EEEEENS4_18SM100_TMA_2SM_LOADENS4_14ComposedLayoutINS4_7SwizzleILi2ELi4ELi3EEENS4_18smem_ptr_flag_bitsILi16EEENST_INS5_IJNSA_ILi8EEESH_EEENS5_IJSH_SC_EEEEEEEvNS4_8identityES11_S1B_vS1C_EENS_8epilogue10collective18CollectiveEpilogueINS1E_23Sm100TmaWarpSpecializedILi3ELi2ELi16ELb1ELb0EEEJNS5_IJSG_SG_SH_EEENS5_IJNST_ISG_SC_EENST_INS5_IJNSA_ILi16EEESB_EEENS5_IJSC_SH_EEEEEEEESJ_SK_SJ_SK_NS1E_6fusion15FusionCallbacksIS1I_NS1Q_17LinearCombinationISJ_fSJ_fLNS_15FloatRoundStyleE2EEES1J_S1P_JEEENS4_5SM1004TMEM4LOAD26SM100_TMEM_LOAD_32dp32b16xENS4_13SM90_TMA_LOADENS12_INS13_ILi1ELi4ELi3EEES16_NST_INS5_IJS17_S1L_EEENS5_IJS1L_SC_EEEEEEENS4_39AutoVectorizingCopyWithAssumedAlignmentILi128EEENS4_14SM90_TMA_STOREES25_S27_S27_EEEvvEEEEvNT_6ParamsE,"",@"SHT_CUDA_INFO"
	.sectionflags	@""
	.align	4


	//----- nvinfo : EIATTR_CUDA_API_VERSION
	.align		4
        /*0000*/ 	.byte	0x04, 0x37
        /*0002*/ 	.short	(.L_31 - .L_30)
.L_30:
        /*0004*/ 	.word	0x00000082


	//----- nvinfo : EIATTR_KPARAM_INFO
	.align		4
.L_31:
        /*0008*/ 	.byte	0x04, 0x17
        /*000a*/ 	.short	(.L_33 - .L_32)
.L_32:
        /*000c*/ 	.word	0x00000000
        /*0010*/ 	.short	0x0000
        /*0012*/ 	.short	0x0000
        /*0014*/ 	.byte	0x00, 0xf0, 0x01, 0x20


	//----- nvinfo : EIATTR_AT_ENTRY_FRAGMENTS
	.align		4
.L_33:
        /*0018*/ 	.byte	0x04, 0x4f
        /*001a*/ 	.short	(.L_35 - .L_34)


	//   ....[0]....
.L_34:
        /*001c*/ 	.word	0x00000007


	//----- nvinfo : EIATTR_RESERVED_SMEM_USED
	.align		4
.L_35:
        /*0020*/ 	.byte	0x01, 0x41
	.zero		2


	//----- nvinfo : EIATTR_SPARSE_MMA_MASK
	.align		4
        /*0024*/ 	.byte	0x03, 0x50
        /*0026*/ 	.short	0x0000


	//----- nvinfo : EIATTR_TCGEN05_2CTA_USED
	.align		4
        /*0028*/ 	.byte	0x01, 0x52
	.zero		2


	//----- nvinfo : EIATTR_MAXREG_COUNT
	.align		4
        /*002c*/ 	.byte	0x03, 0x1b
        /*002e*/ 	.short	0x00ff


	//----- nvinfo : EIATTR_NUM_BARRIERS
	.align		4
        /*0030*/ 	.byte	0x02, 0x4c
        /*0032*/ 	.byte	0x07
	.zero		1


	//----- nvinfo : EIATTR_EXTERNS
	.align		4
        /*0034*/ 	.byte	0x04, 0x0f
        /*0036*/ 	.short	(.L_37 - .L_36)


	//   ....[0]....
	.align		4
.L_36:
        /*0038*/ 	.word	index@(__assertfail)


	//----- nvinfo : EIATTR_MERCURY_ISA_VERSION
	.align		4
.L_37:
        /*003c*/ 	.byte	0x03, 0x5f
        /*003e*/ 	.short	0x0101


	//----- nvinfo : EIATTR_INT_WARP_WIDE_INSTR_OFFSETS
	.align		4
        /*0040*/ 	.byte	0x04, 0x31
        /*0042*/ 	.short	(.L_39 - .L_38)


	//   ....[0]....
.L_38:
        /*0044*/ 	.word	0x00000cf0


	//   ....[1]....
        /*0048*/ 	.word	0x00000d90


	//   ....[2]....
        /*004c*/ 	.word	0x00002100


	//   ....[3]....
        /*0050*/ 	.word	0x00003f00


	//   ....[4]....
        /*0054*/ 	.word	0x00003f20


	//   ....[5]....
        /*0058*/ 	.word	0x00003f50


	//   ....[6]....
        /*005c*/ 	.word	0x00004860


	//   ....[7]....
        /*0060*/ 	.word	0x000048d0


	//   ....[8]....
        /*0064*/ 	.word	0x000049e0


	//   ....[9]....
        /*0068*/ 	.word	0x00004bb0


	//   ....[10]....
        /*006c*/ 	.word	0x00004c60


	//   ....[11]....
        /*0070*/ 	.word	0x00004d80


	//----- nvinfo : EIATTR_COOP_GROUP_MASK_REGIDS
	.align		4
.L_39:
        /*0074*/ 	.byte	0x04, 0x29
        /*0076*/ 	.short	(.L_41 - .L_40)


	//   ....[0]....
.L_40:
        /*0078*/ 	.word	0xffffffff


	//   ....[1]....
        /*007c*/ 	.word	0xffffffff


	//   ....[2]....
        /*0080*/ 	.word	0xffffffff


	//   ....[3]....
        /*0084*/ 	.word	0xffffffff


	//   ....[4]....
        /*0088*/ 	.word	0xffffffff


	//   ....[5]....
        /*008c*/ 	.word	0xffffffff


	//   ....[6]....
        /*0090*/ 	.word	0xffffffff


	//   ....[7]....
        /*0094*/ 	.word	0xffffffff


	//   ....[8]....
        /*0098*/ 	.word	0xffffffff


	//   ....[9]....
        /*009c*/ 	.word	0xffffffff


	//   ....[10]....
        /*00a0*/ 	.word	0xffffffff


	//   ....[11]....
        /*00a4*/ 	.word	0xffffffff


	//   ....[12]....
        /*00a8*/ 	.word	0xffffffff


	//   ....[13]....
        /*00ac*/ 	.word	0xffffffff


	//----- nvinfo : EIATTR_COOP_GROUP_INSTR_OFFSETS
	.align		4
.L_41:
        /*00b0*/ 	.byte	0x04, 0x28
        /*00b2*/ 	.short	(.L_43 - .L_42)


	//   ....[0]....
.L_42:
        /*00b4*/ 	.word	0x000000c0


	//   ....[1]....
        /*00b8*/ 	.word	0x00000500


	//   ....[2]....
        /*00bc*/ 	.word	0x00000680


	//   ....[3]....
        /*00c0*/ 	.word	0x000007f0


	//   ....[4]....
        /*00c4*/ 	.word	0x000008e0


	//   ....[5]....
        /*00c8*/ 	.word	0x00000a40


	//   ....[6]....
        /*00cc*/ 	.word	0x00000bd0


	//   ....[7]....
        /*00d0*/ 	.word	0x00000e10


	//   ....[8]....
        /*00d4*/ 	.word	0x00001fe0


	//   ....[9]....
        /*00d8*/ 	.word	0x00002dc0


	//   ....[10]....
        /*00dc*/ 	.word	0x00003290


	//   ....[11]....
        /*00e0*/ 	.word	0x000032c0


	//   ....[12]....
        /*00e4*/ 	.word	0x00003e00


	//   ....[13]....
        /*00e8*/ 	.word	0x00004010


	//----- nvinfo : EIATTR_VRC_CTA_INIT_COUNT
	.align		4
.L_43:
        /*00ec*/ 	.byte	0x02, 0x4a
        /*00ee*/ 	.byte	0x80
	.zero		1


	//----- nvinfo : EIATTR_SYSCALL_OFFSETS
	.align		4
        /*00f0*/ 	.byte	0x04, 0x46
        /*00f2*/ 	.short	(.L_45 - .L_44)


	//   ....[0]....
.L_44:
        /*00f4*/ 	.word	0x00005910


	//   ....[1]....
        /*00f8*/ 	.word	0x00005a00


	//   ....[2]....
        /*00fc*/ 	.word	0x000061c0


	//   ....[3]....
        /*0100*/ 	.word	0x00006b40


	//----- nvinfo : EIATTR_MBARRIER_INSTR_OFFSETS
	.align		4
.L_45:
        /*0104*/ 	.byte	0x04, 0x39
        /*0106*/ 	.short	(.L_47 - .L_46)


	//   ....[0]....
.L_46:
        /*0108*/ 	.word	0x000005f0
        /*010c*/ 	.word	0x000000ff
        /*0110*/ 	.word	0x00000000
        /*0114*/ 	.short	0x0100
        /*0116*/ 	.byte	0x08
	.zero		1


	//   ....[1]....
        /*0118*/ 	.word	0x00000600
        /*011c*/ 	.word	0x000000ff
        /*0120*/ 	.word	0x00000020
        /*0124*/ 	.short	0x0100
        /*0126*/ 	.byte	0x08
	.zero		1


	//   ....[2]....
        /*0128*/ 	.word	0x00000610
        /*012c*/ 	.word	0x000000ff
        /*0130*/ 	.word	0x00000008
        /*0134*/ 	.short	0x0100
        /*0136*/ 	.byte	0x08
	.zero		1


	//   ....[3]....
        /*0138*/ 	.word	0x00000620
        /*013c*/ 	.word	0x000000ff
        /*0140*/ 	.word	0x00000028
        /*0144*/ 	.short	0x0100
        /*0146*/ 	.byte	0x08
	.zero		1


	//   ....[4]....
        /*0148*/ 	.word	0x00000630
        /*014c*/ 	.word	0x000000ff
        /*0150*/ 	.word	0x00000010
        /*0154*/ 	.short	0x0100
        /*0156*/ 	.byte	0x08
	.zero		1


	//   ....[5]....
        /*0158*/ 	.word	0x00000640
        /*015c*/ 	.word	0x000000ff
        /*0160*/ 	.word	0x00000030
        /*0164*/ 	.short	0x0100
        /*0166*/ 	.byte	0x08
	.zero		1


	//   ....[6]....
        /*0168*/ 	.word	0x00000650
        /*016c*/ 	.word	0x000000ff
        /*0170*/ 	.word	0x00000018
        /*0174*/ 	.short	0x0100
        /*0176*/ 	.byte	0x08
	.zero		1


	//   ....[7]....
        /*0178*/ 	.word	0x00000660
        /*017c*/ 	.word	0x000000ff
        /*0180*/ 	.word	0x00000038
        /*0184*/ 	.short	0x0100
        /*0186*/ 	.byte	0x08
	.zero		1


	//   ....[8]....
        /*0188*/ 	.word	0x00000780
        /*018c*/ 	.word	0x000000ff
        /*0190*/ 	.word	0x00000040
        /*0194*/ 	.short	0x0100
        /*0196*/ 	.byte	0x09
	.zero		1


	//   ....[9]....
        /*0198*/ 	.word	0x00000790
        /*019c*/ 	.word	0x000000ff
        /*01a0*/ 	.word	0x00000058
        /*01a4*/ 	.short	0x0100
        /*01a6*/ 	.byte	0x09
	.zero		1


	//   ....[10]....
        /*01a8*/ 	.word	0x000007a0
        /*01ac*/ 	.word	0x000000ff
        /*01b0*/ 	.word	0x00000048
        /*01b4*/ 	.short	0x0100
        /*01b6*/ 	.byte	0x09
	.zero		1


	//   ....[11]....
        /*01b8*/ 	.word	0x000007b0
        /*01bc*/ 	.word	0x000000ff
        /*01c0*/ 	.word	0x00000060
        /*01c4*/ 	.short	0x0100
        /*01c6*/ 	.byte	0x09
	.zero		1


	//   ....[12]....
        /*01c8*/ 	.word	0x000007c0
        /*01cc*/ 	.word	0x000000ff
        /*01d0*/ 	.word	0x00000050
        /*01d4*/ 	.short	0x0100
        /*01d6*/ 	.byte	0x09
	.zero		1


	//   ....[13]....
        /*01d8*/ 	.word	0x000007d0
        /*01dc*/ 	.word	0x000000ff
        /*01e0*/ 	.word	0x00000068
        /*01e4*/ 	.short	0x0100
        /*01e6*/ 	.byte	0x09
	.zero		1


	//   ....[14]....
        /*01e8*/ 	.word	0x000008b0
        /*01ec*/ 	.word	0x000000ff
        /*01f0*/ 	.word	0x00000070
        /*01f4*/ 	.short	0x0100
        /*01f6*/ 	.byte	0x08
	.zero		1


	//   ....[15]....
        /*01f8*/ 	.word	0x000008c0
        /*01fc*/ 	.word	0x000000ff
        /*0200*/ 	.word	0x00000078
        /*0204*/ 	.short	0x0100
        /*0206*/ 	.byte	0x08
	.zero		1


	//   ....[16]....
        /*0208*/ 	.word	0x000009f0
        /*020c*/ 	.word	0x000000ff
        /*0210*/ 	.word	0x00000080
        /*0214*/ 	.short	0x0100
        /*0216*/ 	.byte	0x08
	.zero		1


	//   ....[17]....
        /*0218*/ 	.word	0x00000a00
        /*021c*/ 	.word	0x000000ff
        /*0220*/ 	.word	0x00000090
        /*0224*/ 	.short	0x0100
        /*0226*/ 	.byte	0x08
	.zero		1


	//   ....[18]....
        /*0228*/ 	.word	0x00000a10
        /*022c*/ 	.word	0x000000ff
        /*0230*/ 	.word	0x00000088
        /*0234*/ 	.short	0x0100
        /*0236*/ 	.byte	0x08
	.zero		1


	//   ....[19]....
        /*0238*/ 	.word	0x00000a20
        /*023c*/ 	.word	0x000000ff
        /*0240*/ 	.word	0x00000098
        /*0244*/ 	.short	0x0100
        /*0246*/ 	.byte	0x08
	.zero		1


	//   ....[20]....
        /*0248*/ 	.word	0x00000b40
        /*024c*/ 	.word	0x000000ff
        /*0250*/ 	.word	0x000000a0
        /*0254*/ 	.short	0x0100
        /*0256*/ 	.byte	0x09
	.zero		1


	//   ....[21]....
        /*0258*/ 	.word	0x00000b50
        /*025c*/ 	.word	0x000000ff
        /*0260*/ 	.word	0x000000c0
        /*0264*/ 	.short	0x0100
        /*0266*/ 	.byte	0x09
	.zero		1


	//   ....[22]....
        /*0268*/ 	.word	0x00000b60
        /*026c*/ 	.word	0x000000ff
        /*0270*/ 	.word	0x000000a8
        /*0274*/ 	.short	0x0100
        /*0276*/ 	.byte	0x09
	.zero		1


	//   ....[23]....
        /*0278*/ 	.word	0x00000b70
        /*027c*/ 	.word	0x000000ff
        /*0280*/ 	.word	0x000000c8
        /*0284*/ 	.short	0x0100
        /*0286*/ 	.byte	0x09
	.zero		1


	//   ....[24]....
        /*0288*/ 	.word	0x00000b80
        /*028c*/ 	.word	0x000000ff
        /*0290*/ 	.word	0x000000b0
        /*0294*/ 	.short	0x0100
        /*0296*/ 	.byte	0x09
	.zero		1


	//   ....[25]....
        /*0298*/ 	.word	0x00000b90
        /*029c*/ 	.word	0x000000ff
        /*02a0*/ 	.word	0x000000d0
        /*02a4*/ 	.short	0x0100
        /*02a6*/ 	.byte	0x09
	.zero		1


	//   ....[26]....
        /*02a8*/ 	.word	0x00000ba0
        /*02ac*/ 	.word	0x000000ff
        /*02b0*/ 	.word	0x000000b8
        /*02b4*/ 	.short	0x0100
        /*02b6*/ 	.byte	0x09
	.zero		1


	//   ....[27]....
        /*02b8*/ 	.word	0x00000bb0
        /*02bc*/ 	.word	0x000000ff
        /*02c0*/ 	.word	0x000000d8
        /*02c4*/ 	.short	0x0100
        /*02c6*/ 	.byte	0x09
	.zero		1


	//   ....[28]....
        /*02c8*/ 	.word	0x00000ca0
        /*02cc*/ 	.word	0x000000ff
        /*02d0*/ 	.word	0x000000e0
        /*02d4*/ 	.short	0x0100
        /*02d6*/ 	.byte	0x08
	.zero		1


	//   ....[29]....
        /*02d8*/ 	.word	0x00000cb0
        /*02dc*/ 	.word	0x000000ff
        /*02e0*/ 	.word	0x000000f0
        /*02e4*/ 	.short	0x0100
        /*02e6*/ 	.byte	0x08
	.zero		1


	//   ....[30]....
        /*02e8*/ 	.word	0x00000cc0
        /*02ec*/ 	.word	0x000000ff
        /*02f0*/ 	.word	0x000000e8
        /*02f4*/ 	.short	0x0100
        /*02f6*/ 	.byte	0x08
	.zero		1


	//   ....[31]....
        /*02f8*/ 	.word	0x00000cd0
        /*02fc*/ 	.word	0x000000ff
        /*0300*/ 	.word	0x000000f8
        /*0304*/ 	.short	0x0100
        /*0306*/ 	.byte	0x08
	.zero		1


	//   ....[32]....
        /*0308*/ 	.word	0x00000dc0
        /*030c*/ 	.word	0x000000ff
        /*0310*/ 	.word	0x00000100
        /*0314*/ 	.short	0x0100
        /*0316*/ 	.byte	0x07
	.zero		1


	//   ....[33]....
        /*0318*/ 	.word	0x000017e0
        /*031c*/ 	.word	0x00000003
        /*0320*/ 	.word	0x000000f0
        /*0324*/ 	.short	0x010a
        /*0326*/ 	.byte	0xff
	.zero		1


	//   ....[34]....
        /*0328*/ 	.word	0x00001810
        /*032c*/ 	.word	0x00000003
        /*0330*/ 	.word	0x000000e0
        /*0334*/ 	.short	0x0101
        /*0336*/ 	.byte	0xff
	.zero		1


	//   ....[35]....
        /*0338*/ 	.word	0x00001910
        /*033c*/ 	.word	0x000000ff
        /*0340*/ 	.word	0x00000020
        /*0344*/ 	.short	0x010a
        /*0346*/ 	.byte	0x08
	.zero		1


	//   ....[36]....
        /*0348*/ 	.word	0x000019e0
        /*034c*/ 	.word	0x000000ff
        /*0350*/ 	.word	0x00000020
        /*0354*/ 	.short	0x010a
        /*0356*/ 	.byte	0x21
	.zero		1


	//   ....[37]....
        /*0358*/ 	.word	0x00001b90
        /*035c*/ 	.word	0x000000ff
        /*0360*/ 	.word	0x00000020
        /*0364*/ 	.short	0x010a
        /*0366*/ 	.byte	0x08
	.zero		1


	//   ....[38]....
        /*0368*/ 	.word	0x00001c90
        /*036c*/ 	.word	0x000000ff
        /*0370*/ 	.word	0x00000078
        /*0374*/ 	.short	0x0101
        /*0376*/ 	.byte	0x06
	.zero		1


	//   ....[39]....
        /*0378*/ 	.word	0x00001cb0
        /*037c*/ 	.word	0x000000ff
        /*0380*/ 	.word	0x00000020
        /*0384*/ 	.short	0x010a
        /*0386*/ 	.byte	0x08
	.zero		1


	//   ....[40]....
        /*0388*/ 	.word	0x00001d30
        /*038c*/ 	.word	0x000000ff
        /*0390*/ 	.word	0x00000020
        /*0394*/ 	.short	0x010a
        /*0396*/ 	.byte	0x11
	.zero		1


	//   ....[41]....
        /*0398*/ 	.word	0x00001ec0
        /*039c*/ 	.word	0x000000ff
        /*03a0*/ 	.word	0x00000020
        /*03a4*/ 	.short	0x010a
        /*03a6*/ 	.byte	0x08
	.zero		1


	//   ....[42]....
        /*03a8*/ 	.word	0x00002010
        /*03ac*/ 	.word	0x00000002
        /*03b0*/ 	.word	0x00000080
        /*03b4*/ 	.short	0x010a
        /*03b6*/ 	.byte	0xff
	.zero		1


	//   ....[43]....
        /*03b8*/ 	.word	0x000020d0
        /*03bc*/ 	.word	0x00000002
        /*03c0*/ 	.word	0x00000000
        /*03c4*/ 	.short	0x0101
        /*03c6*/ 	.byte	0xff
	.zero		1


	//   ....[44]....
        /*03c8*/ 	.word	0x00002630
        /*03cc*/ 	.word	0x000000ff
        /*03d0*/ 	.word	0x00000000
        /*03d4*/ 	.short	0x010a
        /*03d6*/ 	.byte	0x04
	.zero		1


	//   ....[45]....
        /*03d8*/ 	.word	0x000026c0
        /*03dc*/ 	.word	0x000000ff
        /*03e0*/ 	.word	0x00000000
        /*03e4*/ 	.short	0x010a
        /*03e6*/ 	.byte	0x04
	.zero		1


	//   ....[46]....
        /*03e8*/ 	.word	0x00002750
        /*03ec*/ 	.word	0x000000ff
        /*03f0*/ 	.word	0x00000000
        /*03f4*/ 	.short	0x010a
        /*03f6*/ 	.byte	0x04
	.zero		1


	//   ....[47]....
        /*03f8*/ 	.word	0x000027f0
        /*03fc*/ 	.word	0x00000000
        /*0400*/ 	.word	0x00000000
        /*0404*/ 	.short	0x010a
        /*0406*/ 	.byte	0xff
	.zero		1


	//   ....[48]....
        /*0408*/ 	.word	0x00002920
        /*040c*/ 	.word	0x00000000
        /*0410*/ 	.word	0x000000e0
        /*0414*/ 	.short	0x010a
        /*0416*/ 	.byte	0xff
	.zero		1


	//   ....[49]....
        /*0418*/ 	.word	0x00002990
        /*041c*/ 	.word	0x00000004
        /*0420*/ 	.word	0x00000000
        /*0424*/ 	.short	0x0101
        /*0426*/ 	.byte	0xff
	.zero		1


	//   ....[50]....
        /*0428*/ 	.word	0x000029b0
        /*042c*/ 	.word	0x000000ff
        /*0430*/ 	.word	0x00000090
        /*0434*/ 	.short	0x010a
        /*0436*/ 	.byte	0x05
	.zero		1


	//   ....[51]....
        /*0438*/ 	.word	0x00002ad0
        /*043c*/ 	.word	0x00000000
        /*0440*/ 	.word	0x00000080
        /*0444*/ 	.short	0x010a
        /*0446*/ 	.byte	0xff
	.zero		1


	//   ....[52]....
        /*0448*/ 	.word	0x00002bd0
        /*044c*/ 	.word	0x00000000
        /*0450*/ 	.word	0x00000000
        /*0454*/ 	.short	0x0101
        /*0456*/ 	.byte	0xff
	.zero		1


	//   ....[53]....
        /*0458*/ 	.word	0x00002c60
        /*045c*/ 	.word	0x000000ff
        /*0460*/ 	.word	0x00000090
        /*0464*/ 	.short	0x0106
        /*0466*/ 	.byte	0x05
	.zero		1


	//   ....[54]....
        /*0468*/ 	.word	0x00002c80
        /*046c*/ 	.word	0x000000ff
        /*0470*/ 	.word	0x00000090
        /*0474*/ 	.short	0x010a
        /*0476*/ 	.byte	0x05
	.zero		1


	//   ....[55]....
        /*0478*/ 	.word	0x00002d10
        /*047c*/ 	.word	0x000000ff
        /*0480*/ 	.word	0x00000090
        /*0484*/ 	.short	0x0106
        /*0486*/ 	.byte	0x04
	.zero		1


	//   ....[56]....
        /*0488*/ 	.word	0x00002d50
        /*048c*/ 	.word	0x00000000
        /*0490*/ 	.word	0x00000090
        /*0494*/ 	.short	0x010a
        /*0496*/ 	.byte	0xff
	.zero		1


	//   ....[57]....
        /*0498*/ 	.word	0x00002f90
        /*049c*/ 	.word	0x000000ff
        /*04a0*/ 	.word	0x00000008
        /*04a4*/ 	.short	0x010a
        /*04a6*/ 	.byte	0x06
	.zero		1


	//   ....[58]....
        /*04a8*/ 	.word	0x00002fb0
        /*04ac*/ 	.word	0x000000ff
        /*04b0*/ 	.word	0x00000008
        /*04b4*/ 	.short	0x010a
        /*04b6*/ 	.byte	0x06
	.zero		1


	//   ....[59]....
        /*04b8*/ 	.word	0x00003140
        /*04bc*/ 	.word	0x000000ff
        /*04c0*/ 	.word	0x00000008
        /*04c4*/ 	.short	0x010a
        /*04c6*/ 	.byte	0x06
	.zero		1


	//   ....[60]....
        /*04c8*/ 	.word	0x00003160
        /*04cc*/ 	.word	0x000000ff
        /*04d0*/ 	.word	0x00000008
        /*04d4*/ 	.short	0x010a
        /*04d6*/ 	.byte	0x06
	.zero		1


	//   ....[61]....
        /*04d8*/ 	.word	0x00003220
        /*04dc*/ 	.word	0x000000ff
        /*04e0*/ 	.word	0x00000000
        /*04e4*/ 	.short	0x0101
        /*04e6*/ 	.byte	0x07
	.zero		1


	//   ....[62]....
        /*04e8*/ 	.word	0x00003520
        /*04ec*/ 	.word	0x00000000
        /*04f0*/ 	.word	0x00000080
        /*04f4*/ 	.short	0x010a
        /*04f6*/ 	.byte	0xff
	.zero		1


	//   ....[63]....
        /*04f8*/ 	.word	0x000035e0
        /*04fc*/ 	.word	0x00000000
        /*0500*/ 	.word	0x00000000
        /*0504*/ 	.short	0x0101
        /*0506*/ 	.byte	0xff
	.zero		1


	//   ....[64]....
        /*0508*/ 	.word	0x000036a0
        /*050c*/ 	.word	0x000000ff
        /*0510*/ 	.word	0x00000000
        /*0514*/ 	.short	0x010a
        /*0516*/ 	.byte	0x06
	.zero		1


	//   ....[65]....
        /*0518*/ 	.word	0x000036b0
        /*051c*/ 	.word	0x000000ff
        /*0520*/ 	.word	0x000000c0
        /*0524*/ 	.short	0x010a
        /*0526*/ 	.byte	0x0a
	.zero		1


	//   ....[66]....
        /*0528*/ 	.word	0x00003760
        /*052c*/ 	.word	0x000000ff
        /*0530*/ 	.word	0x00000000
        /*0534*/ 	.short	0x010a
        /*0536*/ 	.byte	0x09
	.zero		1


	//   ....[67]....
        /*0538*/ 	.word	0x000038a0
        /*053c*/ 	.word	0x000000ff
        /*0540*/ 	.word	0x00000000
        /*0544*/ 	.short	0x010a
        /*0546*/ 	.byte	0x06
	.zero		1


	//   ....[68]....
        /*0548*/ 	.word	0x00003af0
        /*054c*/ 	.word	0x000000ff
        /*0550*/ 	.word	0x00000000
        /*0554*/ 	.short	0x010a
        /*0556*/ 	.byte	0x07
	.zero		1


	//   ....[69]....
        /*0558*/ 	.word	0x00003b80
        /*055c*/ 	.word	0x000000ff
        /*0560*/ 	.word	0x00000000
        /*0564*/ 	.short	0x010a
        /*0566*/ 	.byte	0x07
	.zero		1


	//   ....[70]....
        /*0568*/ 	.word	0x00003c10
        /*056c*/ 	.word	0x000000ff
        /*0570*/ 	.word	0x00000000
        /*0574*/ 	.short	0x010a
        /*0576*/ 	.byte	0x07
	.zero		1


	//   ....[71]....
        /*0578*/ 	.word	0x00003cb0
        /*057c*/ 	.word	0x00000000
        /*0580*/ 	.word	0x00000000
        /*0584*/ 	.short	0x010a
        /*0586*/ 	.byte	0xff
	.zero		1


	//   ....[72]....
        /*0588*/ 	.word	0x00003cf0
        /*058c*/ 	.word	0x00000000
        /*0590*/ 	.word	0x00000000
        /*0594*/ 	.short	0x010a
        /*0596*/ 	.byte	0xff
	.zero		1


	//   ....[73]....
        /*0598*/ 	.word	0x00003d60
        /*059c*/ 	.word	0x000000ff
        /*05a0*/ 	.word	0x00000000
        /*05a4*/ 	.short	0x0101
        /*05a6*/ 	.byte	0x05
	.zero		1


	//   ....[74]....
        /*05a8*/ 	.word	0x00003da0
        /*05ac*/ 	.word	0x000000ff
        /*05b0*/ 	.word	0x00000100
        /*05b4*/ 	.short	0x010a
        /*05b6*/ 	.byte	0x08
	.zero		1


	//   ....[75]....
        /*05b8*/ 	.word	0x00003df0
        /*05bc*/ 	.word	0x000000ff
        /*05c0*/ 	.word	0x00000000
        /*05c4*/ 	.short	0x0101
        /*05c6*/ 	.byte	0x05
	.zero		1


	//   ....[76]....
        /*05c8*/ 	.word	0x00004200
        /*05cc*/ 	.word	0x00000000
        /*05d0*/ 	.word	0x00000080
        /*05d4*/ 	.short	0x010a
        /*05d6*/ 	.byte	0xff
	.zero		1


	//   ....[77]....
        /*05d8*/ 	.word	0x000042c0
        /*05dc*/ 	.word	0x00000000
        /*05e0*/ 	.word	0x00000000
        /*05e4*/ 	.short	0x0101
        /*05e6*/ 	.byte	0xff
	.zero		1


	//   ....[78]....
        /*05e8*/ 	.word	0x000045e0
        /*05ec*/ 	.word	0x000000ff
        /*05f0*/ 	.word	0x00000078
        /*05f4*/ 	.short	0x010a
        /*05f6*/ 	.byte	0x07
	.zero		1


	//   ....[79]....
        /*05f8*/ 	.word	0x00004800
        /*05fc*/ 	.word	0x000000ff
        /*0600*/ 	.word	0x00000058
        /*0604*/ 	.short	0x010a
        /*0606*/ 	.byte	0x0f
	.zero		1


	//   ....[80]....
        /*0608*/ 	.word	0x00004ab0
        /*060c*/ 	.word	0x000000ff
        /*0610*/ 	.word	0x00000040
        /*0614*/ 	.short	0x010b
        /*0616*/ 	.byte	0x0f
	.zero		1


	//   ....[81]....
        /*0618*/ 	.word	0x00004b30
        /*061c*/ 	.word	0x000000ff
        /*0620*/ 	.word	0x00000000
        /*0624*/ 	.short	0x0101
        /*0626*/ 	.byte	0x10
	.zero		1


	//   ....[82]....
        /*0628*/ 	.word	0x00004b70
        /*062c*/ 	.word	0x000000ff
        /*0630*/ 	.word	0x00000058
        /*0634*/ 	.short	0x010a
        /*0636*/ 	.byte	0x0d
	.zero		1


	//   ....[83]....
        /*0638*/ 	.word	0x00004db0
        /*063c*/ 	.word	0x000000ff
        /*0640*/ 	.word	0x00000040
        /*0644*/ 	.short	0x010b
        /*0646*/ 	.byte	0x0d
	.zero		1


	//   ....[84]....
        /*0648*/ 	.word	0x00004e20
        /*064c*/ 	.word	0x000000ff
        /*0650*/ 	.word	0x00000000
        /*0654*/ 	.short	0x0101
        /*0656*/ 	.byte	0x0f
	.zero		1


	//   ....[85]....
        /*0658*/ 	.word	0x00004e70
        /*065c*/ 	.word	0x000000ff
        /*0660*/ 	.word	0x00000000
        /*0664*/ 	.short	0x010a
        /*0666*/ 	.byte	0x04
	.zero		1


	//   ....[86]....
        /*0668*/ 	.word	0x00004f00
        /*066c*/ 	.word	0x000000ff
        /*0670*/ 	.word	0x00000000
        /*0674*/ 	.short	0x010a
        /*0676*/ 	.byte	0x04
	.zero		1


	//   ....[87]....
        /*0678*/ 	.word	0x00004fa0
        /*067c*/ 	.word	0x00000000
        /*0680*/ 	.word	0x00000000
        /*0684*/ 	.short	0x010a
        /*0686*/ 	.byte	0xff
	.zero		1


	//   ....[88]....
        /*0688*/ 	.word	0x000052e0
        /*068c*/ 	.word	0x00000000
        /*0690*/ 	.word	0x00000080
        /*0694*/ 	.short	0x010a
        /*0696*/ 	.byte	0xff
	.zero		1


	//   ....[89]....
        /*0698*/ 	.word	0x000053f0
        /*069c*/ 	.word	0x00000000
        /*06a0*/ 	.word	0x00000000
        /*06a4*/ 	.short	0x0101
        /*06a6*/ 	.byte	0xff
	.zero		1


	//   ....[90]....
        /*06a8*/ 	.word	0x00005e40
        /*06ac*/ 	.word	0x00000000
        /*06b0*/ 	.word	0x00000040
        /*06b4*/ 	.short	0x010a
        /*06b6*/ 	.byte	0xff
	.zero		1


	//   ....[91]....
        /*06b8*/ 	.word	0x00005e80
        /*06bc*/ 	.word	0x0000004c
        /*06c0*/ 	.word	0x000000a0
        /*06c4*/ 	.short	0x010a
        /*06c6*/ 	.byte	0xff
	.zero		1


	//   ....[92]....
        /*06c8*/ 	.word	0x00005f90
        /*06cc*/ 	.word	0x00000000
        /*06d0*/ 	.word	0x00000040
        /*06d4*/ 	.short	0x010a
        /*06d6*/ 	.byte	0xff
	.zero		1


	//   ....[93]....
        /*06d8*/ 	.word	0x000060a0
        /*06dc*/ 	.word	0x0000004c
        /*06e0*/ 	.word	0x000000a0
        /*06e4*/ 	.short	0x010a
        /*06e6*/ 	.byte	0xff
	.zero		1


	//   ....[94]....
        /*06e8*/ 	.word	0x000068b0
        /*06ec*/ 	.word	0x00000000
        /*06f0*/ 	.word	0x00000000
        /*06f4*/ 	.short	0x0101
        /*06f6*/ 	.byte	0xff
	.zero		1


	//   ....[95]....
        /*06f8*/ 	.word	0x000068c0
        /*06fc*/ 	.word	0x00000002
        /*0700*/ 	.word	0x00000040
        /*0704*/ 	.short	0x010a
        /*0706*/ 	.byte	0xff
	.zero		1


	//   ....[96]....
        /*0708*/ 	.word	0x00006980
        /*070c*/ 	.word	0x00000002
        /*0710*/ 	.word	0x00000040
        /*0714*/ 	.short	0x010a
        /*0716*/ 	.byte	0xff
	.zero		1


	//   ....[97]....
        /*0718*/ 	.word	0x00006d00
        /*071c*/ 	.word	0x0000004c
        /*0720*/ 	.word	0x00000000
        /*0724*/ 	.short	0x0101
        /*0726*/ 	.byte	0xff
	.zero		1


	//   ....[98]....
        /*0728*/ 	.word	0x000072a0
        /*072c*/ 	.word	0x00000002
        /*0730*/ 	.word	0x00000000
        /*0734*/ 	.short	0x0101
        /*0736*/ 	.byte	0xff
	.zero		1


	//   ....[99]....
        /*0738*/ 	.word	0x00007510
        /*073c*/ 	.word	0x000000ff
        /*0740*/ 	.word	0x00000000
        /*0744*/ 	.short	0x0101
        /*0746*/ 	.byte	0x04
	.zero		1


	//   ....[100]....
        /*0748*/ 	.word	0x00007530
        /*074c*/ 	.word	0x00000003
        /*0750*/ 	.word	0x000000f0
        /*0754*/ 	.short	0x010a
        /*0756*/ 	.byte	0xff
	.zero		1


	//   ....[101]....
        /*0758*/ 	.word	0x00007590
        /*075c*/ 	.word	0x00000002
        /*0760*/ 	.word	0x00000020
        /*0764*/ 	.short	0x010a
        /*0766*/ 	.byte	0xff
	.zero		1


	//   ....[102]....
        /*0768*/ 	.word	0x000075f0
        /*076c*/ 	.word	0x00000002
        /*0770*/ 	.word	0x00000020
        /*0774*/ 	.short	0x010a
        /*0776*/ 	.byte	0xff
	.zero		1


	//   ....[103]....
        /*0778*/ 	.word	0x00007640
        /*077c*/ 	.word	0x00000002
        /*0780*/ 	.word	0x00000080
        /*0784*/ 	.short	0x010a
        /*0786*/ 	.byte	0xff
	.zero		1


	//   ....[104]....
        /*0788*/ 	.word	0x000076a0
        /*078c*/ 	.word	0x00000000
        /*0790*/ 	.word	0x00000000
        /*0794*/ 	.short	0x010a
        /*0796*/ 	.byte	0xff
	.zero		1


	//   ....[105]....
        /*0798*/ 	.word	0x00007700
        /*079c*/ 	.word	0x00000000
        /*07a0*/ 	.word	0x00000000
        /*07a4*/ 	.short	0x010a
        /*07a6*/ 	.byte	0xff
	.zero		1


	//   ....[106]....
        /*07a8*/ 	.word	0x00007760
        /*07ac*/ 	.word	0x00000000
        /*07b0*/ 	.word	0x00000000
        /*07b4*/ 	.short	0x010a
        /*07b6*/ 	.byte	0xff
	.zero		1


	//   ....[107]....
        /*07b8*/ 	.word	0x000077b0
        /*07bc*/ 	.word	0x00000000
        /*07c0*/ 	.word	0x000000e0
        /*07c4*/ 	.short	0x010a
        /*07c6*/ 	.byte	0xff
	.zero		1


	//   ....[108]....
        /*07c8*/ 	.word	0x00007810
        /*07cc*/ 	.word	0x00000000
        /*07d0*/ 	.word	0x00000090
        /*07d4*/ 	.short	0x010a
        /*07d6*/ 	.byte	0xff
	.zero		1


	//   ....[109]....
        /*07d8*/ 	.word	0x00007860
        /*07dc*/ 	.word	0x00000000
        /*07e0*/ 	.word	0x00000080
        /*07e4*/ 	.short	0x010a
        /*07e6*/ 	.byte	0xff
	.zero		1


	//   ....[110]....
        /*07e8*/ 	.word	0x000078c0
        /*07ec*/ 	.word	0x00000000
        /*07f0*/ 	.word	0x00000090
        /*07f4*/ 	.short	0x010a
        /*07f6*/ 	.byte	0xff
	.zero		1


	//   ....[111]....
        /*07f8*/ 	.word	0x00007920
        /*07fc*/ 	.word	0x00000004
        /*0800*/ 	.word	0x00000008
        /*0804*/ 	.short	0x010a
        /*0806*/ 	.byte	0xff
	.zero		1


	//   ....[112]....
        /*0808*/ 	.word	0x00007a00
        /*080c*/ 	.word	0x00000002
        /*0810*/ 	.word	0x00000008
        /*0814*/ 	.short	0x010a
        /*0816*/ 	.byte	0xff
	.zero		1


	//   ....[113]....
        /*0818*/ 	.word	0x00007a50
        /*081c*/ 	.word	0x00000000
        /*0820*/ 	.word	0x00000080
        /*0824*/ 	.short	0x010a
        /*0826*/ 	.byte	0xff
	.zero		1


	//   ....[114]....
        /*0828*/ 	.word	0x00007ab0
        /*082c*/ 	.word	0x00000000
        /*0830*/ 	.word	0x000000c0
        /*0834*/ 	.short	0x010a
        /*0836*/ 	.byte	0xff
	.zero		1


	//   ....[115]....
        /*0838*/ 	.word	0x00007b10
        /*083c*/ 	.word	0x00000000
        /*0840*/ 	.word	0x00000000
        /*0844*/ 	.short	0x010a
        /*0846*/ 	.byte	0xff
	.zero		1


	//   ....[116]....
        /*0848*/ 	.word	0x00007b70
        /*084c*/ 	.word	0x00000000
        /*0850*/ 	.word	0x00000000
        /*0854*/ 	.short	0x010a
        /*0856*/ 	.byte	0xff
	.zero		1


	//   ....[117]....
        /*0858*/ 	.word	0x00007bd0
        /*085c*/ 	.word	0x00000000
        /*0860*/ 	.word	0x00000000
        /*0864*/ 	.short	0x010a
        /*0866*/ 	.byte	0xff
	.zero		1


	//   ....[118]....
        /*0868*/ 	.word	0x00007c30
        /*086c*/ 	.word	0x00000000
        /*0870*/ 	.word	0x00000000
        /*0874*/ 	.short	0x010a
        /*0876*/ 	.byte	0xff
	.zero		1


	//   ....[119]....
        /*0878*/ 	.word	0x00007c90
        /*087c*/ 	.word	0x00000000
        /*0880*/ 	.word	0x00000100
        /*0884*/ 	.short	0x010a
        /*0886*/ 	.byte	0xff
	.zero		1


	//   ....[120]....
        /*0888*/ 	.word	0x00007ce0
        /*088c*/ 	.word	0x00000000
        /*0890*/ 	.word	0x00000080
        /*0894*/ 	.short	0x010a
        /*0896*/ 	.byte	0xff
	.zero		1


	//   ....[121]....
        /*0898*/ 	.word	0x00007d40
        /*089c*/ 	.word	0x00000000
        /*08a0*/ 	.word	0x00000078
        /*08a4*/ 	.short	0x010a
        /*08a6*/ 	.byte	0xff
	.zero		1


	//   ....[122]....
        /*08a8*/ 	.word	0x00007da0
        /*08ac*/ 	.word	0x00000000
        /*08b0*/ 	.word	0x00000058
        /*08b4*/ 	.short	0x010a
        /*08b6*/ 	.byte	0xff
	.zero		1


	//   ....[123]....
        /*08b8*/ 	.word	0x00007e00
        /*08bc*/ 	.word	0x00000003
        /*08c0*/ 	.word	0x00000058
        /*08c4*/ 	.short	0x010a
        /*08c6*/ 	.byte	0xff
	.zero		1


	//   ....[124]....
        /*08c8*/ 	.word	0x00007e60
        /*08cc*/ 	.word	0x00000000
        /*08d0*/ 	.word	0x00000000
        /*08d4*/ 	.short	0x010a
        /*08d6*/ 	.byte	0xff
	.zero		1


	//   ....[125]....
        /*08d8*/ 	.word	0x00007ec0
        /*08dc*/ 	.word	0x00000000
        /*08e0*/ 	.word	0x00000000
        /*08e4*/ 	.short	0x010a
        /*08e6*/ 	.byte	0xff
	.zero		1


	//   ....[126]....
        /*08e8*/ 	.word	0x00007f10
        /*08ec*/ 	.word	0x00000000
        /*08f0*/ 	.word	0x00000080
        /*08f4*/ 	.short	0x010a
        /*08f6*/ 	.byte	0xff
	.zero		1


	//   ....[127]....
        /*08f8*/ 	.word	0x00007f60
        /*08fc*/ 	.word	0x00000000
        /*0900*/ 	.word	0x00000040
        /*0904*/ 	.short	0x010a
        /*0906*/ 	.byte	0xff
	.zero		1


	//   ....[128]....
        /*0908*/ 	.word	0x00007fb0
        /*090c*/ 	.word	0x0000004c
        /*0910*/ 	.word	0x000000a0
        /*0914*/ 	.short	0x010a
        /*0916*/ 	.byte	0xff
	.zero		1


	//   ....[129]....
        /*0918*/ 	.word	0x00008000
        /*091c*/ 	.word	0x00000002
        /*0920*/ 	.word	0x00000040
        /*0924*/ 	.short	0x010a
        /*0926*/ 	.byte	0xff
	.zero		1


	//----- nvinfo : EIATTR_NUM_MBARRIERS
	.align		4
.L_47:
        /*0928*/ 	.byte	0x03, 0x38
        /*092a*/ 	.short	0x0021


	//----- nvinfo : EIATTR_EXIT_INSTR_OFFSETS
	.align		4
        /*092c*/ 	.byte	0x04, 0x1c
        /*092e*/ 	.short	(.L_49 - .L_48)


	//   ....[0]....
.L_48:
        /*0930*/ 	.word	0x00002820


	//   ....[1]....
        /*0934*/ 	.word	0x00002d20


	//   ....[2]....
        /*0938*/ 	.word	0x00002d80


	//   ....[3]....
        /*093c*/ 	.word	0x00004020


	//   ....[4]....
        /*0940*/ 	.word	0x00004fd0


	//   ....[5]....
        /*0944*/ 	.word	0x00005010


	//   ....[6]....
        /*0948*/ 	.word	0x00007400


	//   ....[7]....
        /*094c*/ 	.word	0x00007480


	//   ....[8]....
        /*0950*/ 	.word	0x000074b0


	//   ....[9]....
        /*0954*/ 	.word	0x00007520


	//----- nvinfo : EIATTR_MAX_THREADS
	.align		4
.L_49:
        /*0958*/ 	.byte	0x04, 0x05
        /*095a*/ 	.short	(.L_51 - .L_50)
.L_50:
        /*095c*/ 	.word	0x00000100
        /*0960*/ 	.word	0x00000001
        /*0964*/ 	.word	0x00000001


	//----- nvinfo : EIATTR_CRS_STACK_SIZE
	.align		4
.L_51:
        /*0968*/ 	.byte	0x04, 0x1e
        /*096a*/ 	.short	(.L_53 - .L_52)
.L_52:
        /*096c*/ 	.word	0x00000000


	//----- nvinfo : EIATTR_CBANK_PARAM_SIZE
	.align		4
.L_53:
        /*0970*/ 	.byte	0x03, 0x19
        /*0972*/ 	.short	0x0800


	//----- nvinfo : EIATTR_PARAM_CBANK
	.align		4
        /*0974*/ 	.byte	0x04, 0x0a
        /*0976*/ 	.short	(.L_55 - .L_54)
	.align		4
.L_54:
        /*0978*/ 	.word	index@(.nv.constant0._ZN7cutlass13device_kernelINS_4gemm6kernel13GemmUniversalIN4cute5tupleIJiiiiEEENS1_10collective13CollectiveMmaINS1_35MainloopSm100TmaUmmaWarpSpecializedILi4ELi2ELi4ENS5_IJNS4_1CILi2EEENSA_ILi1EEESC_EEEEENS5_IJNSA_ILi128EEENSA_ILi64EEENSA_ILi32EEEEEENS_10bfloat16_tENS5_IJlSC_lEEESJ_SK_NS4_8TiledMMAINS4_8MMA_AtomIJNS4_26SM100_MMA_F16BF16_2x1SM_SSISJ_SJ_fLi128ELi64ELNS4_4UMMA5MajorE0ELSP_0ELNSO_7ScaleInE0ELSQ_0EEEEEENS4_6LayoutINS5_IJSC_SC_SC_EEENS5_IJNSA_ILi0EEESV_SV_EEEEENS5_IJNS4_10UnderscoreESY_SY_EEEEENS4_18SM100_TMA_2SM_LOADENS4_14ComposedLayoutINS4_7SwizzleILi2ELi4ELi3EEENS4_18smem_ptr_flag_bitsILi16EEENST_INS5_IJNSA_ILi8EEESH_EEENS5_IJSH_SC_EEEEEEEvNS4_8identityES11_S1B_vS1C_EENS_8epilogue10collective18CollectiveEpilogueINS1E_23Sm100TmaWarpSpecializedILi3ELi2ELi16ELb1ELb0EEEJNS5_IJSG_SG_SH_EEENS5_IJNST_ISG_SC_EENST_INS5_IJNSA_ILi16EEESB_EEENS5_IJSC_SH_EEEEEEEESJ_SK_SJ_SK_NS1E_6fusion15FusionCallbacksIS1I_NS1Q_17LinearCombinationISJ_fSJ_fLNS_15FloatRoundStyleE2EEES1J_S1P_JEEENS4_5SM1004TMEM4LOAD26SM100_TMEM_LOAD_32dp32b16xENS4_13SM90_TMA_LOADENS12_INS13_ILi1ELi4ELi3EEES16_NST_INS5_IJS17_S1L_EEENS5_IJS1L_SC_EEEEEEENS4_39AutoVectorizingCopyWithAssumedAlignmentILi128EEENS4_14SM90_TMA_STOREES25_S27_S27_EEEvvEEEEvNT_6ParamsE)
        /*097c*/ 	.short	0x0380
        /*097e*/ 	.short	0x0800


	//----- nvinfo : EIATTR_SW_WAR
	.align		4
.L_55:
        /*0980*/ 	.byte	0x04, 0x36
        /*0982*/ 	.short	(.L_57 - .L_56)
.L_56:
        /*0984*/ 	.word	0x00000008
.L_57:


//--------------------- .nv.callgraph             --------------------------
	.section	.nv.callgraph,"",@"SHT_CUDA_CALLGRAPH"
	.align	4
	.sectionentsize	8
	.align		4
        /*0000*/ 	.word	0x00000000
	.align		4
        /*0004*/ 	.word	0xffffffff
	.align		4
        /*0008*/ 	.word	index@(_ZN7cutlass13device_kernelINS_4gemm6kernel13GemmUniversalIN4cute5tupleIJiiiiEEENS1_10collective13CollectiveMmaINS1_35MainloopSm100TmaUmmaWarpSpecializedILi4ELi2ELi4ENS5_IJNS4_1CILi2EEENSA_ILi1EEESC_EEEEENS5_IJNSA_ILi128EEENSA_ILi64EEENSA_ILi32EEEEEENS_10bfloat16_tENS5_IJlSC_lEEESJ_SK_NS4_8TiledMMAINS4_8MMA_AtomIJNS4_26SM100_MMA_F16BF16_2x1SM_SSISJ_SJ_fLi128ELi64ELNS4_4UMMA5MajorE0ELSP_0ELNSO_7ScaleInE0ELSQ_0EEEEEENS4_6LayoutINS5_IJSC_SC_SC_EEENS5_IJNSA_ILi0EEESV_SV_EEEEENS5_IJNS4_10UnderscoreESY_SY_EEEEENS4_18SM100_TMA_2SM_LOADENS4_14ComposedLayoutINS4_7SwizzleILi2ELi4ELi3EEENS4_18smem_ptr_flag_bitsILi16EEENST_INS5_IJNSA_ILi8EEESH_EEENS5_IJSH_SC_EEEEEEEvNS4_8identityES11_S1B_vS1C_EENS_8epilogue10collective18CollectiveEpilogueINS1E_23Sm100TmaWarpSpecializedILi3ELi2ELi16ELb1ELb0EEEJNS5_IJSG_SG_SH_EEENS5_IJNST_ISG_SC_EENST_INS5_IJNSA_ILi16EEESB_EEENS5_IJSC_SH_EEEEEEEESJ_SK_SJ_SK_NS1E_6fusion15FusionCallbacksIS1I_NS1Q_17LinearCombinationISJ_fSJ_fLNS_15FloatRoundStyleE2EEES1J_S1P_JEEENS4_5SM1004TMEM4LOAD26SM100_TMEM_LOAD_32dp32b16xENS4_13SM90_TMA_LOADENS12_INS13_ILi1ELi4ELi3EEES16_NST_INS5_IJS17_S1L_EEENS5_IJS1L_SC_EEEEEEENS4_39AutoVectorizingCopyWithAssumedAlignmentILi128EEENS4_14SM90_TMA_STOREES25_S27_S27_EEEvvEEEEvNT_6ParamsE)
	.align		4
        /*000c*/ 	.word	index@(__assertfail)
	.align		4
        /*0010*/ 	.word	0x00000000
	.align		4
        /*0014*/ 	.word	0xfffffffe
	.align		4
        /*0018*/ 	.word	0x00000000
	.align		4
        /*001c*/ 	.word	0xfffffffd
	.align		4
        /*0020*/ 	.word	0x00000000
	.align		4
        /*0024*/ 	.word	0xfffffffc


//--------------------- .nv.constant4             --------------------------
	.section	.nv.constant4,"a",@progbits
	.align	8
	.align		8
.nv.constant4:
        /*0000*/ 	.dword	__assertfail
	.align		8
        /*0008*/ 	.dword	__unnamed_1
	.align		8
        /*0010*/ 	.dword	__unnamed_2
	.align		8
        /*0018*/ 	.dword	_ZN39_INTERNAL_59f08ed9_4_k_cu_a17634de_87504cuda3std3__45__cpo5beginE
	.align		8
        /*0020*/ 	.dword	_ZN39_INTERNAL_59f08ed9_4_k_cu_a17634de_87504cuda3std3__45__cpo3endE
	.align		8
        /*0028*/ 	.dword	_ZN39_INTERNAL_59f08ed9_4_k_cu_a17634de_87504cuda3std3__45__cpo6cbeginE
	.align		8
        /*0030*/ 	.dword	_ZN39_INTERNAL_59f08ed9_4_k_cu_a17634de_87504cuda3std3__45__cpo4cendE
	.align		8
        /*0038*/ 	.dword	_ZN39_INTERNAL_59f08ed9_4_k_cu_a17634de_87504cuda3std3__441_GLOBAL__N__59f08ed9_4_k_cu_a17634de_87506ignoreE
	.align		8
        /*0040*/ 	.dword	_ZN39_INTERNAL_59f08ed9_4_k_cu_a17634de_87504cuda3std3__419piecewise_constructE
	.align		8
        /*0048*/ 	.dword	_ZN39_INTERNAL_59f08ed9_4_k_cu_a17634de_87504cuda3std3__48in_placeE
	.align		8
        /*0050*/ 	.dword	_ZN39_INTERNAL_59f08ed9_4_k_cu_a17634de_87504cuda3std6ranges3__45__cpo4swapE
	.align		8
        /*0058*/ 	.dword	_ZN39_INTERNAL_59f08ed9_4_k_cu_a17634de_87504cuda3std6ranges3__45__cpo9iter_moveE
	.align		8
        /*0060*/ 	.dword	_ZN39_INTERNAL_59f08ed9_4_k_cu_a17634de_87504cute7productE
	.align		8
        /*0068*/ 	.dword	_ZN39_INTERNAL_59f08ed9_4_k_cu_a17634de_87504cute1_E
	.align		8
        /*0070*/ 	.dword	$str$25
	.align		8
        /*0078*/ 	.dword	$str$26
	.align		8
        /*0080*/ 	.dword	$str$27
	.align		8
        /*0088*/ 	.dword	$str$28


//--------------------- .text._ZN7cutlass13device_kernelINS_4gemm6kernel13GemmUniversalIN4cute5tupleIJiiiiEEENS1_10collective13CollectiveMmaINS1_35MainloopSm100TmaUmmaWarpSpecializedILi4ELi2ELi4ENS5_IJNS4_1CILi2EEENSA_ILi1EEESC_EEEEENS5_IJNSA_ILi128EEENSA_ILi64EEENSA_ILi32EEEEEENS_10bfloat16_tENS5_IJlSC_lEEESJ_SK_NS4_8TiledMMAINS4_8MMA_AtomIJNS4_26SM100_MMA_F16BF16_2x1SM_SSISJ_SJ_fLi128ELi64ELNS4_4UMMA5MajorE0ELSP_0ELNSO_7ScaleInE0ELSQ_0EEEEEENS4_6LayoutINS5_IJSC_SC_SC_EEENS5_IJNSA_ILi0EEESV_SV_EEEEENS5_IJNS4_10UnderscoreESY_SY_EEEEENS4_18SM100_TMA_2SM_LOADENS4_14ComposedLayoutINS4_7SwizzleILi2ELi4ELi3EEENS4_18smem_ptr_flag_bitsILi16EEENST_INS5_IJNSA_ILi8EEESH_EEENS5_IJSH_SC_EEEEEEEvNS4_8identityES11_S1B_vS1C_EENS_8epilogue10collective18CollectiveEpilogueINS1E_23Sm100TmaWarpSpecializedILi3ELi2ELi16ELb1ELb0EEEJNS5_IJSG_SG_SH_EEENS5_IJNST_ISG_SC_EENST_INS5_IJNSA_ILi16EEESB_EEENS5_IJSC_SH_EEEEEEEESJ_SK_SJ_SK_NS1E_6fusion15FusionCallbacksIS1I_NS1Q_17LinearCombinationISJ_fSJ_fLNS_15FloatRoundStyleE2EEES1J_S1P_JEEENS4_5SM1004TMEM4LOAD26SM100_TMEM_LOAD_32dp32b16xENS4_13SM90_TMA_LOADENS12_INS13_ILi1ELi4ELi3EEES16_NST_INS5_IJS17_S1L_EEENS5_IJS1L_SC_EEEEEEENS4_39AutoVectorizingCopyWithAssumedAlignmentILi128EEENS4_14SM90_TMA_STOREES25_S27_S27_EEEvvEEEEvNT_6ParamsE --------------------------
	.section	.text._ZN7cutlass13device_kernelINS_4gemm6kernel13GemmUniversalIN4cute5tupleIJiiiiEEENS1_10collective13CollectiveMmaINS1_35MainloopSm100TmaUmmaWarpSpecializedILi4ELi2ELi4ENS5_IJNS4_1CILi2EEENSA_ILi1EEESC_EEEEENS5_IJNSA_ILi128EEENSA_ILi64EEENSA_ILi32EEEEEENS_10bfloat16_tENS5_IJlSC_lEEESJ_SK_NS4_8TiledMMAINS4_8MMA_AtomIJNS4_26SM100_MMA_F16BF16_2x1SM_SSISJ_SJ_fLi128ELi64ELNS4_4UMMA5MajorE0ELSP_0ELNSO_7ScaleInE0ELSQ_0EEEEEENS4_6LayoutINS5_IJSC_SC_SC_EEENS5_IJNSA_ILi0EEESV_SV_EEEEENS5_IJNS4_10UnderscoreESY_SY_EEEEENS4_18SM100_TMA_2SM_LOADENS4_14ComposedLayoutINS4_7SwizzleILi2ELi4ELi3EEENS4_18smem_ptr_flag_bitsILi16EEENST_INS5_IJNSA_ILi8EEESH_EEENS5_IJSH_SC_EEEEEEEvNS4_8identityES11_S1B_vS1C_EENS_8epilogue10collective18CollectiveEpilogueINS1E_23Sm100TmaWarpSpecializedILi3ELi2ELi16ELb1ELb0EEEJNS5_IJSG_SG_SH_EEENS5_IJNST_ISG_SC_EENST_INS5_IJNSA_ILi16EEESB_EEENS5_IJSC_SH_EEEEEEEESJ_SK_SJ_SK_NS1E_6fusion15FusionCallbacksIS1I_NS1Q_17LinearCombinationISJ_fSJ_fLNS_15FloatRoundStyleE2EEES1J_S1P_JEEENS4_5SM1004TMEM4LOAD26SM100_TMEM_LOAD_32dp32b16xENS4_13SM90_TMA_LOADENS12_INS13_ILi1ELi4ELi3EEES16_NST_INS5_IJS17_S1L_EEENS5_IJS1L_SC_EEEEEEENS4_39AutoVectorizingCopyWithAssumedAlignmentILi128EEENS4_14SM90_TMA_STOREES25_S27_S27_EEEvvEEEEvNT_6ParamsE,"ax",@progbits
	.align	128
.text._ZN7cutlass13device_kernelINS_4gemm6kernel13GemmUniversalIN4cute5tupleIJiiiiEEENS1_10collective13CollectiveMmaINS1_35MainloopSm100TmaUmmaWarpSpecializedILi4ELi2ELi4ENS5_IJNS4_1CILi2EEENSA_ILi1EEESC_EEEEENS5_IJNSA_ILi128EEENSA_ILi64EEENSA_ILi32EEEEEENS_10bfloat16_tENS5_IJlSC_lEEESJ_SK_NS4_8TiledMMAINS4_8MMA_AtomIJNS4_26SM100_MMA_F16BF16_2x1SM_SSISJ_SJ_fLi128ELi64ELNS4_4UMMA5MajorE0ELSP_0ELNSO_7ScaleInE0ELSQ_0EEEEEENS4_6LayoutINS5_IJSC_SC_SC_EEENS5_IJNSA_ILi0EEESV_SV_EEEEENS5_IJNS4_10UnderscoreESY_SY_EEEEENS4_18SM100_TMA_2SM_LOADENS4_14ComposedLayoutINS4_7SwizzleILi2ELi4ELi3EEENS4_18smem_ptr_flag_bitsILi16EEENST_INS5_IJNSA_ILi8EEESH_EEENS5_IJSH_SC_EEEEEEEvNS4_8identityES11_S1B_vS1C_EENS_8epilogue10collective18CollectiveEpilogueINS1E_23Sm100TmaWarpSpecializedILi3ELi2ELi16ELb1ELb0EEEJNS5_IJSG_SG_SH_EEENS5_IJNST_ISG_SC_EENST_INS5_IJNSA_ILi16EEESB_EEENS5_IJSC_SH_EEEEEEEESJ_SK_SJ_SK_NS1E_6fusion15FusionCallbacksIS1I_NS1Q_17LinearCombinationISJ_fSJ_fLNS_15FloatRoundStyleE2EEES1J_S1P_JEEENS4_5SM1004TMEM4LOAD26SM100_TMEM_LOAD_32dp32b16xENS4_13SM90_TMA_LOADENS12_INS13_ILi1ELi4ELi3EEES16_NST_INS5_IJS17_S1L_EEENS5_IJS1L_SC_EEEEEEENS4_39AutoVectorizingCopyWithAssumedAlignmentILi128EEENS4_14SM90_TMA_STOREES25_S27_S27_EEEvvEEEEvNT_6ParamsE:
        .type           _ZN7cutlass13device_kernelINS_4gemm6kernel13GemmUniversalIN4cute5tupleIJiiiiEEENS1_10collective13CollectiveMmaINS1_35MainloopSm100TmaUmmaWarpSpecializedILi4ELi2ELi4ENS5_IJNS4_1CILi2EEENSA_ILi1EEESC_EEEEENS5_IJNSA_ILi128EEENSA_ILi64EEENSA_ILi32EEEEEENS_10bfloat16_tENS5_IJlSC_lEEESJ_SK_NS4_8TiledMMAINS4_8MMA_AtomIJNS4_26SM100_MMA_F16BF16_2x1SM_SSISJ_SJ_fLi128ELi64ELNS4_4UMMA5MajorE0ELSP_0ELNSO_7ScaleInE0ELSQ_0EEEEEENS4_6LayoutINS5_IJSC_SC_SC_EEENS5_IJNSA_ILi0EEESV_SV_EEEEENS5_IJNS4_10UnderscoreESY_SY_EEEEENS4_18SM100_TMA_2SM_LOADENS4_14ComposedLayoutINS4_7SwizzleILi2ELi4ELi3EEENS4_18smem_ptr_flag_bitsILi16EEENST_INS5_IJNSA_ILi8EEESH_EEENS5_IJSH_SC_EEEEEEEvNS4_8identityES11_S1B_vS1C_EENS_8epilogue10collective18CollectiveEpilogueINS1E_23Sm100TmaWarpSpecializedILi3ELi2ELi16ELb1ELb0EEEJNS5_IJSG_SG_SH_EEENS5_IJNST_ISG_SC_EENST_INS5_IJNSA_ILi16EEESB_EEENS5_IJSC_SH_EEEEEEEESJ_SK_SJ_SK_NS1E_6fusion15FusionCallbacksIS1I_NS1Q_17LinearCombinationISJ_fSJ_fLNS_15FloatRoundStyleE2EEES1J_S1P_JEEENS4_5SM1004TMEM4LOAD26SM100_TMEM_LOAD_32dp32b16xENS4_13SM90_TMA_LOADENS12_INS13_ILi1ELi4ELi3EEES16_NST_INS5_IJS17_S1L_EEENS5_IJS1L_SC_EEEEEEENS4_39AutoVectorizingCopyWithAssumedAlignmentILi128EEENS4_14SM90_TMA_STOREES25_S27_S27_EEEvvEEEEvNT_6ParamsE,@function
        .size           _ZN7cutlass13device_kernelINS_4gemm6kernel13GemmUniversalIN4cute5tupleIJiiiiEEENS1_10collective13CollectiveMmaINS1_35MainloopSm100TmaUmmaWarpSpecializedILi4ELi2ELi4ENS5_IJNS4_1CILi2EEENSA_ILi1EEESC_EEEEENS5_IJNSA_ILi128EEENSA_ILi64EEENSA_ILi32EEEEEENS_10bfloat16_tENS5_IJlSC_lEEESJ_SK_NS4_8TiledMMAINS4_8MMA_AtomIJNS4_26SM100_MMA_F16BF16_2x1SM_SSISJ_SJ_fLi128ELi64ELNS4_4UMMA5MajorE0ELSP_0ELNSO_7ScaleInE0ELSQ_0EEEEEENS4_6LayoutINS5_IJSC_SC_SC_EEENS5_IJNSA_ILi0EEESV_SV_EEEEENS5_IJNS4_10UnderscoreESY_SY_EEEEENS4_18SM100_TMA_2SM_LOADENS4_14ComposedLayoutINS4_7SwizzleILi2ELi4ELi3EEENS4_18smem_ptr_flag_bitsILi16EEENST_INS5_IJNSA_ILi8EEESH_EEENS5_IJSH_SC_EEEEEEEvNS4_8identityES11_S1B_vS1C_EENS_8epilogue10collective18CollectiveEpilogueINS1E_23Sm100TmaWarpSpecializedILi3ELi2ELi16ELb1ELb0EEEJNS5_IJSG_SG_SH_EEENS5_IJNST_ISG_SC_EENST_INS5_IJNSA_ILi16EEESB_EEENS5_IJSC_SH_EEEEEEEESJ_SK_SJ_SK_NS1E_6fusion15FusionCallbacksIS1I_NS1Q_17LinearCombinationISJ_fSJ_fLNS_15FloatRoundStyleE2EEES1J_S1P_JEEENS4_5SM1004TMEM4LOAD26SM100_TMEM_LOAD_32dp32b16xENS4_13SM90_TMA_LOADENS12_INS13_ILi1ELi4ELi3EEES16_NST_INS5_IJS17_S1L_EEENS5_IJS1L_SC_EEEEEEENS4_39AutoVectorizingCopyWithAssumedAlignmentILi128EEENS4_14SM90_TMA_STOREES25_S27_S27_EEEvvEEEEvNT_6ParamsE,(.L_x_175 - _ZN7cutlass13device_kernelINS_4gemm6kernel13GemmUniversalIN4cute5tupleIJiiiiEEENS1_10collective13CollectiveMmaINS1_35MainloopSm100TmaUmmaWarpSpecializedILi4ELi2ELi4ENS5_IJNS4_1CILi2EEENSA_ILi1EEESC_EEEEENS5_IJNSA_ILi128EEENSA_ILi64EEENSA_ILi32EEEEEENS_10bfloat16_tENS5_IJlSC_lEEESJ_SK_NS4_8TiledMMAINS4_8MMA_AtomIJNS4_26SM100_MMA_F16BF16_2x1SM_SSISJ_SJ_fLi128ELi64ELNS4_4UMMA5MajorE0ELSP_0ELNSO_7ScaleInE0ELSQ_0EEEEEENS4_6LayoutINS5_IJSC_SC_SC_EEENS5_IJNSA_ILi0EEESV_SV_EEEEENS5_IJNS4_10UnderscoreESY_SY_EEEEENS4_18SM100_TMA_2SM_LOADENS4_14ComposedLayoutINS4_7SwizzleILi2ELi4ELi3EEENS4_18smem_ptr_flag_bitsILi16EEENST_INS5_IJNSA_ILi8EEESH_EEENS5_IJSH_SC_EEEEEEEvNS4_8identityES11_S1B_vS1C_EENS_8epilogue10collective18CollectiveEpilogueINS1E_23Sm100TmaWarpSpecializedILi3ELi2ELi16ELb1ELb0EEEJNS5_IJSG_SG_SH_EEENS5_IJNST_ISG_SC_EENST_INS5_IJNSA_ILi16EEESB_EEENS5_IJSC_SH_EEEEEEEESJ_SK_SJ_SK_NS1E_6fusion15FusionCallbacksIS1I_NS1Q_17LinearCombinationISJ_fSJ_fLNS_15FloatRoundStyleE2EEES1J_S1P_JEEENS4_5SM1004TMEM4LOAD26SM100_TMEM_LOAD_32dp32b16xENS4_13SM90_TMA_LOADENS12_INS13_ILi1ELi4ELi3EEES16_NST_INS5_IJS17_S1L_EEENS5_IJS1L_SC_EEEEEEENS4_39AutoVectorizingCopyWithAssumedAlignmentILi128EEENS4_14SM90_TMA_STOREES25_S27_S27_EEEvvEEEEvNT_6ParamsE)
        .other          _ZN7cutlass13device_kernelINS_4gemm6kernel13GemmUniversalIN4cute5tupleIJiiiiEEENS1_10collective13CollectiveMmaINS1_35MainloopSm100TmaUmmaWarpSpecializedILi4ELi2ELi4ENS5_IJNS4_1CILi2EEENSA_ILi1EEESC_EEEEENS5_IJNSA_ILi128EEENSA_ILi64EEENSA_ILi32EEEEEENS_10bfloat16_tENS5_IJlSC_lEEESJ_SK_NS4_8TiledMMAINS4_8MMA_AtomIJNS4_26SM100_MMA_F16BF16_2x1SM_SSISJ_SJ_fLi128ELi64ELNS4_4UMMA5MajorE0ELSP_0ELNSO_7ScaleInE0ELSQ_0EEEEEENS4_6LayoutINS5_IJSC_SC_SC_EEENS5_IJNSA_ILi0EEESV_SV_EEEEENS5_IJNS4_10UnderscoreESY_SY_EEEEENS4_18SM100_TMA_2SM_LOADENS4_14ComposedLayoutINS4_7SwizzleILi2ELi4ELi3EEENS4_18smem_ptr_flag_bitsILi16EEENST_INS5_IJNSA_ILi8EEESH_EEENS5_IJSH_SC_EEEEEEEvNS4_8identityES11_S1B_vS1C_EENS_8epilogue10collective18CollectiveEpilogueINS1E_23Sm100TmaWarpSpecializedILi3ELi2ELi16ELb1ELb0EEEJNS5_IJSG_SG_SH_EEENS5_IJNST_ISG_SC_EENST_INS5_IJNSA_ILi16EEESB_EEENS5_IJSC_SH_EEEEEEEESJ_SK_SJ_SK_NS1E_6fusion15FusionCallbacksIS1I_NS1Q_17LinearCombinationISJ_fSJ_fLNS_15FloatRoundStyleE2EEES1J_S1P_JEEENS4_5SM1004TMEM4LOAD26SM100_TMEM_LOAD_32dp32b16xENS4_13SM90_TMA_LOADENS12_INS13_ILi1ELi4ELi3EEES16_NST_INS5_IJS17_S1L_EEENS5_IJS1L_SC_EEEEEEENS4_39AutoVectorizingCopyWithAssumedAlignmentILi128EEENS4_14SM90_TMA_STOREES25_S27_S27_EEEvvEEEEvNT_6ParamsE,@"STO_CUDA_ENTRY STV_DEFAULT"
_ZN7cutlass13device_kernelINS_4gemm6kernel13GemmUniversalIN4cute5tupleIJiiiiEEENS1_10collective13CollectiveMmaINS1_35MainloopSm100TmaUmmaWarpSpecializedILi4ELi2ELi4ENS5_IJNS4_1CILi2EEENSA_ILi1EEESC_EEEEENS5_IJNSA_ILi128EEENSA_ILi64EEENSA_ILi32EEEEEENS_10bfloat16_tENS5_IJlSC_lEEESJ_SK_NS4_8TiledMMAINS4_8MMA_AtomIJNS4_26SM100_MMA_F16BF16_2x1SM_SSISJ_SJ_fLi128ELi64ELNS4_4UMMA5MajorE0ELSP_0ELNSO_7ScaleInE0ELSQ_0EEEEEENS4_6LayoutINS5_IJSC_SC_SC_EEENS5_IJNSA_ILi0EEESV_SV_EEEEENS5_IJNS4_10UnderscoreESY_SY_EEEEENS4_18SM100_TMA_2SM_LOADENS4_14ComposedLayoutINS4_7SwizzleILi2ELi4ELi3EEENS4_18smem_ptr_flag_bitsILi16EEENST_INS5_IJNSA_ILi8EEESH_EEENS5_IJSH_SC_EEEEEEEvNS4_8identityES11_S1B_vS1C_EENS_8epilogue10collective18CollectiveEpilogueINS1E_23Sm100TmaWarpSpecializedILi3ELi2ELi16ELb1ELb0EEEJNS5_IJSG_SG_SH_EEENS5_IJNST_ISG_SC_EENST_INS5_IJNSA_ILi16EEESB_EEENS5_IJSC_SH_EEEEEEEESJ_SK_SJ_SK_NS1E_6fusion15FusionCallbacksIS1I_NS1Q_17LinearCombinationISJ_fSJ_fLNS_15FloatRoundStyleE2EEES1J_S1P_JEEENS4_5SM1004TMEM4LOAD26SM100_TMEM_LOAD_32dp32b16xENS4_13SM90_TMA_LOADENS12_INS13_ILi1ELi4ELi3EEES16_NST_INS5_IJS17_S1L_EEENS5_IJS1L_SC_EEEEEEENS4_39AutoVectorizingCopyWithAssumedAlignmentILi128EEENS4_14SM90_TMA_STOREES25_S27_S27_EEEvvEEEEvNT_6ParamsE:
[----:B------:R-:W1:Y:S01]  /*0000*/  LDC R1, c[0x0][0x37c] ;  /* 0x0000df00ff017b82 */ /* 0x000e620000000800 */
[----:B------:R-:W2:Y:S01]  /*0010*/  S2R R74, SR_TID.X ;  /* 0x00000000004a7919 */ /* 0x000ea20000002100 */
[----:B------:R-:W3:Y:S06]  /*0020*/  LDCU.64 UR6, c[0x0][0x890] ;  /* 0x00011200ff0677ac */ /* 0x000eec0008000a00 */
[----:B------:R-:W4:Y:S01]  /*0030*/  S2UR UR37, SR_CgaCtaId ;  /* 0x00000000002579c3 */ /* 0x000f220000008800 */
[----:B------:R-:W-:Y:S02]  /*0040*/  PRMT R59, RZ, 0x7610, R59 ;  /* 0x00007610ff3b7816 */ /* 0x000fe4000000003b */
[----:B------:R-:W-:Y:S01]  /*0050*/  ELECT P1, URZ, PT ;  /* 0x0000000000ff782f */ /* 0x000fe20003820000 */
[----:B------:R-:W1:Y:S01]  /*0060*/  LDCU.64 UR46, c[0x0][0x358] ;  /* 0x00006b00ff2e77ac */ /* 0x000e620008000a00 */
[----:B---3--:R-:W-:-:S04]  /*0070*/  UISETP.NE.U32.AND UP0, UPT, UR6, URZ, UPT ;  /* 0x000000ff0600728c */ /* 0x008fc8000bf05070 */
[----:B------:R-:W-:Y:S02]  /*0080*/  UISETP.NE.AND.EX UP0, UPT, UR7, URZ, UPT, UP0 ;  /* 0x000000ff0700728c */ /* 0x000fe4000bf05300 */
[----:B----4-:R-:W-:Y:S02]  /*0090*/  ULOP3.LUT UR5, UR37, 0x1, URZ, 0xc0, !UPT ;  /* 0x0000000125057892 */ /* 0x010fe4000f8ec0ff */
[----:B------:R-:W-:Y:S01]  /*00a0*/  ULOP3.LUT UR4, UR37, 0x1, URZ, 0x3c, !UPT ;  /* 0x0000000125047892 */ /* 0x000fe2000f8e3cff */
[----:B--2---:R-:W-:-:S05]  /*00b0*/  SHF.R.U32.HI R70, RZ, 0x5, R74 ;  /* 0x00000005ff467819 */ /* 0x004fca000001164a */
[----:B------:R-:W2:Y:S02]  /*00c0*/  SHFL.IDX PT, R0, R70, RZ, 0x1f ;  /* 0x00001fff46007589 */ /* 0x000ea400000e0000 */
[----:B--2---:R-:W-:Y:S01]  /*00d0*/  R2UR UR10, R0 ;  /* 0x00000000000a72ca */ /* 0x004fe200000e0000 */
[----:B-1----:R-:W-:-:S14]  /*00e0*/  BRA.U UP0, `(.L_x_0) ;  /* 0x00000001002c7547 */ /* 0x002fdc000b800000 */
[----:B------:R-:W1:Y:S02]  /*00f0*/  LDCU.64 UR8, c[0x0][0x888] ;  /* 0x00011100ff0877ac */ /* 0x000e640008000a00 */
[----:B-1----:R-:W-:-:S04]  /*0100*/  UISETP.NE.U32.AND UP0, UPT, UR8, URZ, UPT ;  /* 0x000000ff0800728c */ /* 0x002fc8000bf05070 */
[----:B------:R-:W-:-:S09]  /*0110*/  UISETP.NE.AND.EX UP0, UPT, UR9, URZ, UPT, UP0 ;  /* 0x000000ff0900728c */ /* 0x000fd2000bf05300 */
[----:B------:R-:W-:Y:S05]  /*0120*/  BRA.U !UP0, `(.L_x_1) ;  /* 0x0000000108107547 */ /* 0x000fea000b800000 */
[----:B------:R-:W1:Y:S02]  /*0130*/  LDC.64 R2, c[0x0][0x888] ;  /* 0x00022200ff027b82 */ /* 0x000e640000000a00 */
[----:B-1----:R1:W5:Y:S01]  /*0140*/  LDG.E R35, desc[UR46][R2.64] ;  /* 0x0000002e02237981 */ /* 0x002362000c1e1900 */
[----:B------:R-:W-:Y:S01]  /*0150*/  HFMA2 R59, -RZ, RZ, 0, 5.9604644775390625e-08 ;  /* 0x00000001ff3b7431 */ /* 0x000fe200000001ff */
[----:B------:R-:W-:Y:S05]  /*0160*/  BRA `(.L_x_0) ;  /* 0x00000000000c7947 */ /* 0x000fea0003800000 */
.L_x_1:
[----:B------:R-:W1:Y:S01]  /*0170*/  LDCU UR8, c[0x0][0x880] ;  /* 0x00011000ff0877ac */ /* 0x000e620008000800 */
[----:B------:R-:W-:Y:S01]  /*0180*/  HFMA2 R59, -RZ, RZ, 0, 5.9604644775390625e-08 ;  /* 0x00000001ff3b7431 */ /* 0x000fe200000001ff */
[----:B-1----:R-:W-:-:S07]  /*0190*/  MOV R35, UR8 ;  /* 0x0000000800237c02 */ /* 0x002fce0008000f00 */
.L_x_0:
[----:B------:R-:W2:Y:S02]  /*01a0*/  LDCU.64 UR8, c[0x0][0x8b0] ;  /* 0x00011600ff0877ac */ /* 0x000ea40008000a00 */
[----:B--2---:R-:W-:-:S04]  /*01b0*/  UISETP.NE.U32.AND UP0, UPT, UR8, URZ, UPT ;  /* 0x000000ff0800728c */ /* 0x004fc8000bf05070 */
[----:B------:R-:W-:-:S09]  /*01c0*/  UISETP.NE.AND.EX UP0, UPT, UR9, URZ, UPT, UP0 ;  /* 0x000000ff0900728c */ /* 0x000fd2000bf05300 */
[----:B------:R-:W-:Y:S05]  /*01d0*/  BRA.U UP0, `(.L_x_2) ;  /* 0x0000000100247547 */ /* 0x000fea000b800000 */
[----:B------:R-:W2:Y:S02]  /*01e0*/  LDCU.64 UR8, c[0x0][0x8a8] ;  /* 0x00011500ff0877ac */ /* 0x000ea40008000a00 */
[----:B--2---:R-:W-:-:S04]  /*01f0*/  UISETP.NE.U32.AND UP0, UPT, UR8, URZ, UPT ;  /* 0x000000ff0800728c */ /* 0x004fc8000bf05070 */
[----:B------:R-:W-:-:S09]  /*0200*/  UISETP.NE.AND.EX UP0, UPT, UR9, URZ, UPT, UP0 ;  /* 0x000000ff0900728c */ /* 0x000fd2000bf05300 */
[----:B------:R-:W-:Y:S05]  /*0210*/  BRA.U !UP0, `(.L_x_3) ;  /* 0x00000001080c7547 */ /* 0x000fea000b800000 */
[----:B------:R-:W2:Y:S02]  /*0220*/  LDC.64 R32, c[0x0][0x8a8] ;  /* 0x00022a00ff207b82 */ /* 0x000ea40000000a00 */
[----:B--2---:R2:W5:Y:S01]  /*0230*/  LDG.E R32, desc[UR46][R32.64] ;  /* 0x0000002e20207981 */ /* 0x004562000c1e1900 */
[----:B------:R-:W-:Y:S05]  /*0240*/  BRA `(.L_x_2) ;  /* 0x0000000000087947 */ /* 0x000fea0003800000 */
.L_x_3:
[----:B------:R-:W2:Y:S02]  /*0250*/  LDCU UR8, c[0x0][0x8a0] ;  /* 0x00011400ff0877ac */ /* 0x000ea40008000800 */
[----:B--2---:R-:W-:Y:S02]  /*0260*/  MOV R32, UR8 ;  /* 0x0000000800207c02 */ /* 0x004fe40008000f00 */
.L_x_2:
[----:B------:R-:W-:Y:S01]  /*0270*/  IMAD.U32 R0, RZ, RZ, UR10 ;  /* 0x0000000aff007e24 */ /* 0x000fe2000f8e00ff */
[----:B------:R-:W-:Y:S04]  /*0280*/  BSSY.RECONVERGENT B0, `(.L_x_4) ;  /* 0x000000c000007945 */ /* 0x000fe80003800200 */
[C---:B------:R-:W-:Y:S02]  /*0290*/  ISETP.NE.OR P2, PT, R0.reuse, 0x1, !P1 ;  /* 0x000000010000780c */ /* 0x040fe40004f45670 */
[----:B------:R-:W-:-:S11]  /*02a0*/  ISETP.NE.OR P0, PT, R0, 0x3, !P1 ;  /* 0x000000030000780c */ /* 0x000fd60004f05670 */
[----:B------:R-:W-:Y:S05]  /*02b0*/  @P2 BRA `(.L_x_5) ;  /* 0x0000000000202947 */ /* 0x000fea0003800000 */
[----:B------:R-:W3:Y:S02]  /*02c0*/  LDCU.64 UR8, c[0x0][0x348] ;  /* 0x00006900ff0877ac */ /* 0x000ee40008000a00 */
[----:B---3--:R-:W-:Y:S02]  /*02d0*/  UIADD3 UR12, UP1, UPT, UR8, 0x80, URZ ;  /* 0x00000080080c7890 */ /* 0x008fe4000ff3e0ff */
[----:B------:R-:W-:Y:S02]  /*02e0*/  UIADD3 UR8, UP0, UPT, UR8, 0x180, URZ ;  /* 0x0000018008087890 */ /* 0x000fe4000ff1e0ff */
[----:B------:R-:W-:Y:S02]  /*02f0*/  UIADD3.X UR13, UPT, UPT, URZ, UR9, URZ, UP1, !UPT ;  /* 0x00000009ff0d7290 */ /* 0x000fe40008ffe4ff */
[----:B------:R-:W-:-:S07]  /*0300*/  UIADD3.X UR9, UPT, UPT, URZ, UR9, URZ, UP0, !UPT ;  /* 0x00000009ff097290 */ /* 0x000fce00087fe4ff */
[----:B------:R3:W-:Y:S02]  /*0310*/  UTMACCTL.PF [UR12] ;  /* 0x000000000c0079b9 */ /* 0x0007e40008040000 */
[----:B------:R3:W-:Y:S02]  /*0320*/  UTMACCTL.PF [UR8] ;  /* 0x00000000080079b9 */ /* 0x0007e40008040000 */
[----:B---3--:R-:W-:Y:S01]  /*0330*/  NOP ;  /* 0x0000000000007918 */ /* 0x008fe20000000000 */
.L_x_5:
[----:B------:R-:W-:Y:S05]  /*0340*/  BSYNC.RECONVERGENT B0 ;  /* 0x0000000000007941 */ /* 0x000fea0003800200 */
.L_x_4:
[----:B------:R-:W-:Y:S04]  /*0350*/  BSSY.RECONVERGENT B0, `(.L_x_6) ;  /* 0x000000a000007945 */ /* 0x000fe80003800200 */
        /* <DEDUP_REMOVED lines=9> */
.L_x_7:
[----:B------:R-:W-:Y:S05]  /*03f0*/  BSYNC.RECONVERGENT B0 ;  /* 0x0000000000007941 */ /* 0x000fea0003800200 */
.L_x_6:
[----:B------:R-:W3:Y:S01]  /*0400*/  LDCU.64 UR8, c[0x0][0x888] ;  /* 0x00011100ff0877ac */ /* 0x000ee20008000a00 */
[----:B------:R-:W-:Y:S02]  /*0410*/  UISETP.EQ.U32.AND UP1, UPT, UR6, URZ, UPT ;  /* 0x000000ff0600728c */ /* 0x000fe4000bf22070 */
[----:B------:R-:W-:Y:S02]  /*0420*/  UPLOP3.LUT UP5, UPT, UPT, UPT, UPT, 0x80, 0x8 ;  /* 0x000000000008789c */ /* 0x000fe40003faf070 */
[----:B---3--:R-:W-:-:S04]  /*0430*/  UISETP.NE.U32.AND UP0, UPT, UR8, URZ, UPT ;  /* 0x000000ff0800728c */ /* 0x008fc8000bf05070 */
[----:B------:R-:W-:-:S04]  /*0440*/  UISETP.NE.AND.EX UP0, UPT, UR9, URZ, UPT, UP0 ;  /* 0x000000ff0900728c */ /* 0x000fc8000bf05300 */
[----:B------:R-:W-:-:S04]  /*0450*/  UISETP.EQ.OR.EX UP2, UPT, UR7, URZ, !UP0, UP1 ;  /* 0x000000ff0700728c */ /* 0x000fc8000c742710 */
[----:B------:R-:W-:-:S05]  /*0460*/  UP2UR UR53, UPR, URZ, 0x4 ;  /* 0x00000004ff357883 */ /* 0x000fca0008000000 */
[----:B------:R-:W-:Y:S07]  /*0470*/  BRA.U !UP2, `(.L_x_8) ;  /* 0x000000010a207547 */ /* 0x000fee000b800000 */
[----:B------:R-:W-:Y:S01]  /*0480*/  UISETP.NE.U32.AND UP2, UPT, UR6, URZ, UPT ;  /* 0x000000ff0600728c */ /* 0x000fe2000bf45070 */
[----:B-----5:R-:W-:Y:S01]  /*0490*/  FSETP.NEU.AND P0, PT, R35, RZ, PT ;  /* 0x000000ff2300720b */ /* 0x020fe20003f0d000 */
[----:B------:R-:W-:Y:S02]  /*04a0*/  USEL UR6, URZ, 0xffffffff, UP0 ;  /* 0xffffffffff067887 */ /* 0x000fe40008000000 */
[----:B------:R-:W-:-:S10]  /*04b0*/  UISETP.NE.AND.EX UP2, UPT, UR7, URZ, UPT, UP2 ;  /* 0x000000ff0700728c */ /* 0x000fd4000bf45320 */
[----:B------:R-:W-:Y:S01]  /*04c0*/  VOTEU.ANY UP1, P0 ;  /* 0x0000000000ff7886 */ /* 0x000fe20000020100 */
[----:B------:R-:W-:-:S04]  /*04d0*/  @!UP2 USEL UR6, URZ, 0xffffffff, UP1 ;  /* 0xffffffffff06a887 */ /* 0x000fc80008800000 */
[----:B------:R-:W-:-:S04]  /*04e0*/  ULOP3.LUT UR6, UR6, 0x1, URZ, 0xc0, !UPT ;  /* 0x0000000106067892 */ /* 0x000fc8000f8ec0ff */
[----:B------:R-:W-:-:S11]  /*04f0*/  UISETP.NE.U32.AND UP5, UPT, UR6, 0x1, UPT ;  /* 0x000000010600788c */ /* 0x000fd6000bfa5070 */
.L_x_8:
[----:B------:R-:W3:Y:S01]  /*0500*/  SHFL.IDX PT, R0, R70, RZ, 0x1f ;  /* 0x00001fff46007589 */ /* 0x000ee200000e0000 */
[----:B------:R-:W-:-:S04]  /*0510*/  UISETP.NE.AND UP1, UPT, UR10, 0x2, UPT ;  /* 0x000000020a00788c */ /* 0x000fc8000bf25270 */
[----:B------:R-:W-:Y:S02]  /*0520*/  UISETP.EQ.AND UP2, UPT, UR5, URZ, !UP1 ;  /* 0x000000ff0500728c */ /* 0x000fe4000cf42270 */
[----:B------:R-:W-:-:S04]  /*0530*/  USEL UR6, URZ, 0x1, UP1 ;  /* 0x00000001ff067887 */ /* 0x000fc80008800000 */
[----:B------:R-:W-:Y:S02]  /*0540*/  PLOP3.LUT P5, PT, P1, PT, UP2, 0x80, 0x8 ;  /* 0x000000000008781c */ /* 0x000fe40000faf028 */
[----:B---3--:R-:W-:-:S13]  /*0550*/  ISETP.NE.AND P0, PT, R0, RZ, PT ;  /* 0x000000ff0000720c */ /* 0x008fda0003f05270 */
[----:B------:R-:W-:Y:S05]  /*0560*/  @P0 BRA `(.L_x_9) ;  /* 0x0000000000440947 */ /* 0x000fea0003800000 */
[----:B------:R-:W-:Y:S01]  /*0570*/  UMOV UR8, 0x400 ;  /* 0x0000040000087882 */ /* 0x000fe20000000000 */
[----:B------:R-:W-:Y:S01]  /*0580*/  UMOV UR7, 0x1 ;  /* 0x0000000100077882 */ /* 0x000fe20000000000 */
[----:B------:R-:W-:Y:S02]  /*0590*/  ULEA UR8, UR37, UR8, 0x18 ;  /* 0x0000000825087291 */ /* 0x000fe4000f8ec0ff */
[----:B------:R-:W-:-:S04]  /*05a0*/  UIADD3 UR12, UPT, UPT, -UR7, 0x100000, URZ ;  /* 0x00100000070c7890 */ /* 0x000fc8000fffe1ff */
[----:B------:R-:W-:Y:S02]  /*05b0*/  USHF.L.U32 UR13, UR12, 0xb, URZ ;  /* 0x0000000b0c0d7899 */ /* 0x000fe400080006ff */
[----:B------:R-:W-:Y:S01]  /*05c0*/  USHF.L.U32 UR12, UR12, 0x1, URZ ;  /* 0x000000010c0c7899 */ /* 0x000fe200080006ff */
[----:B------:R-:W-:Y:S01]  /*05d0*/  ELECT P0, URZ, PT ;  /* 0x0000000000ff782f */ /* 0x000fe20003800000 */
[----:B------:R-:W3:Y:S10]  /*05e0*/  FENCE.VIEW.ASYNC.S ;  /* 0x00000000000073c6 */ /* 0x000ef40000000000 */
[----:B---3--:R3:W4:Y:S01]  /*05f0*/  SYNCS.EXCH.64 URZ, [UR8], UR12 ;  /* 0x0000000c08ff75b2 */ /* 0x0087220008000100 */
[----:B------:R3:W1:Y:S01]  /*0600*/  SYNCS.EXCH.64 URZ, [UR8+0x20], UR12 ;  /* 0x0000200c08ff75b2 */ /* 0x0006620008000100 */
[----:B------:R3:W1:Y:S01]  /*0610*/  SYNCS.EXCH.64 URZ, [UR8+0x8], UR12 ;  /* 0x0000080c08ff75b2 */ /* 0x0006620008000100 */
[----:B------:R3:W1:Y:S01]  /*0620*/  SYNCS.EXCH.64 URZ, [UR8+0x28], UR12 ;  /* 0x0000280c08ff75b2 */ /* 0x0006620008000100 */
[----:B------:R3:W1:Y:S01]  /*0630*/  SYNCS.EXCH.64 URZ, [UR8+0x10], UR12 ;  /* 0x0000100c08ff75b2 */ /* 0x0006620008000100 */
[----:B------:R3:W1:Y:S01]  /*0640*/  SYNCS.EXCH.64 URZ, [UR8+0x30], UR12 ;  /* 0x0000300c08ff75b2 */ /* 0x0006620008000100 */
[----:B------:R3:W1:Y:S01]  /*0650*/  SYNCS.EXCH.64 URZ, [UR8+0x18], UR12 ;  /* 0x0000180c08ff75b2 */ /* 0x0006620008000100 */
[----:B------:R3:W1:Y:S01]  /*0660*/  SYNCS.EXCH.64 URZ, [UR8+0x38], UR12 ;  /* 0x0000380c08ff75b2 */ /* 0x0006620008000100 */
[----:B------:R-:W-:Y:S01]  /*0670*/  NOP ;  /* 0x0000000000007918 */ /* 0x000fe20000000000 */
.L_x_9:
[----:B------:R-:W2:Y:S01]  /*0680*/  SHFL.IDX PT, R0, R70, RZ, 0x1f ;  /* 0x00001fff46007589 */ /* 0x000ea200000e0000 */
[----:B------:R-:W-:Y:S01]  /*0690*/  NOP ;  /* 0x0000000000007918 */ /* 0x000fe20000000000 */
[----:B--2---:R-:W-:-:S13]  /*06a0*/  ISETP.NE.AND P0, PT, R0, 0x1, PT ;  /* 0x000000010000780c */ /* 0x004fda0003f05270 */
[----:B------:R-:W-:Y:S05]  /*06b0*/  @P0 BRA `(.L_x_10) ;  /* 0x00000000004c0947 */ /* 0x000fea0003800000 */
[----:B------:R-:W-:Y:S01]  /*06c0*/  UMOV UR9, 0x400 ;  /* 0x0000040000097882 */ /* 0x000fe20000000000 */
[----:B---3--:R-:W-:Y:S01]  /*06d0*/  UMOV UR8, 0x20 ;  /* 0x0000002000087882 */ /* 0x008fe20000000000 */
[----:B------:R-:W-:Y:S01]  /*06e0*/  UMOV UR7, 0x80 ;  /* 0x0000008000077882 */ /* 0x000fe20000000000 */
[----:B------:R-:W-:Y:S02]  /*06f0*/  ULEA UR9, UR37, UR9, 0x18 ;  /* 0x0000000925097291 */ /* 0x000fe4000f8ec0ff */
[----:B------:R-:W-:-:S04]  /*0700*/  UIADD3 UR12, UPT, UPT, -UR8, 0x100000, URZ ;  /* 0x00100000080c7890 */ /* 0x000fc8000fffe1ff */
[----:B------:R-:W-:Y:S02]  /*0710*/  USHF.L.U32 UR13, UR12, 0xb, URZ ;  /* 0x0000000b0c0d7899 */ /* 0x000fe400080006ff */
[----:B------:R-:W-:Y:S02]  /*0720*/  USHF.L.U32 UR12, UR12, 0x1, URZ ;  /* 0x000000010c0c7899 */ /* 0x000fe400080006ff */
[----:B------:R-:W-:-:S04]  /*0730*/  UIADD3 UR14, UPT, UPT, -UR7, 0x100000, URZ ;  /* 0x00100000070e7890 */ /* 0x000fc8000fffe1ff */
[----:B------:R-:W-:Y:S02]  /*0740*/  USHF.L.U32 UR15, UR14, 0xb, URZ ;  /* 0x0000000b0e0f7899 */ /* 0x000fe400080006ff */
[----:B------:R-:W-:Y:S01]  /*0750*/  USHF.L.U32 UR14, UR14, 0x1, URZ ;  /* 0x000000010e0e7899 */ /* 0x000fe200080006ff */
[----:B------:R-:W-:Y:S01]  /*0760*/  ELECT P0, URZ, PT ;  /* 0x0000000000ff782f */ /* 0x000fe20003800000 */
[----:B------:R-:W2:Y:S02]  /*0770*/  FENCE.VIEW.ASYNC.S ;  /* 0x00000000000073c6 */ /* 0x000ea40000000000 */
[----:B--2---:R2:W3:Y:S08]  /*0780*/  SYNCS.EXCH.64 URZ, [UR9+0x40], UR12 ;  /* 0x0000400c09ff75b2 */ /* 0x0044f00008000100 */
[----:B------:R2:W1:Y:S01]  /*0790*/  SYNCS.EXCH.64 URZ, [UR9+0x58], UR14 ;  /* 0x0000580e09ff75b2 */ /* 0x0004620008000100 */
[----:B------:R2:W1:Y:S01]  /*07a0*/  SYNCS.EXCH.64 URZ, [UR9+0x48], UR12 ;  /* 0x0000480c09ff75b2 */ /* 0x0004620008000100 */
[----:B------:R2:W1:Y:S01]  /*07b0*/  SYNCS.EXCH.64 URZ, [UR9+0x60], UR14 ;  /* 0x0000600e09ff75b2 */ /* 0x0004620008000100 */
[----:B------:R2:W1:Y:S01]  /*07c0*/  SYNCS.EXCH.64 URZ, [UR9+0x50], UR12 ;  /* 0x0000500c09ff75b2 */ /* 0x0004620008000100 */
[----:B------:R2:W1:Y:S01]  /*07d0*/  SYNCS.EXCH.64 URZ, [UR9+0x68], UR14 ;  /* 0x0000680e09ff75b2 */ /* 0x0004620008000100 */
[----:B------:R-:W-:Y:S01]  /*07e0*/  NOP ;  /* 0x0000000000007918 */ /* 0x000fe20000000000 */
.L_x_10:
[----:B------:R-:W4:Y:S01]  /*07f0*/  SHFL.IDX PT, R0, R70, RZ, 0x1f ;  /* 0x00001fff46007589 */ /* 0x000f2200000e0000 */
[----:B------:R-:W-:Y:S01]  /*0800*/  NOP ;  /* 0x0000000000007918 */ /* 0x000fe20000000000 */
[----:B----4-:R-:W-:-:S13]  /*0810*/  ISETP.NE.AND P0, PT, R0, 0x3, PT ;  /* 0x000000030000780c */ /* 0x010fda0003f05270 */
[----:B------:R-:W-:Y:S05]  /*0820*/  @P0 BRA `(.L_x_11) ;  /* 0x00000000002c0947 */ /* 0x000fea0003800000 */
[----:B---3--:R-:W-:Y:S01]  /*0830*/  UMOV UR8, 0x400 ;  /* 0x0000040000087882 */ /* 0x008fe20000000000 */
[----:B------:R-:W-:Y:S01]  /*0840*/  UMOV UR7, 0x20 ;  /* 0x0000002000077882 */ /* 0x000fe20000000000 */
[----:B------:R-:W-:Y:S02]  /*0850*/  ULEA UR8, UR37, UR8, 0x18 ;  /* 0x0000000825087291 */ /* 0x000fe4000f8ec0ff */
[----:B--2---:R-:W-:-:S04]  /*0860*/  UIADD3 UR12, UPT, UPT, -UR7, 0x100000, URZ ;  /* 0x00100000070c7890 */ /* 0x004fc8000fffe1ff */
[----:B------:R-:W-:Y:S02]  /*0870*/  USHF.L.U32 UR13, UR12, 0xb, URZ ;  /* 0x0000000b0c0d7899 */ /* 0x000fe400080006ff */
[----:B------:R-:W-:Y:S01]  /*0880*/  USHF.L.U32 UR12, UR12, 0x1, URZ ;  /* 0x000000010c0c7899 */ /* 0x000fe200080006ff */
[----:B------:R-:W-:Y:S01]  /*0890*/  ELECT P0, URZ, PT ;  /* 0x0000000000ff782f */ /* 0x000fe20003800000 */
[----:B------:R-:W2:Y:S10]  /*08a0*/  FENCE.VIEW.ASYNC.S ;  /* 0x00000000000073c6 */ /* 0x000eb40000000000 */
[----:B--2---:R4:W2:Y:S01]  /*08b0*/  SYNCS.EXCH.64 URZ, [UR8+0x70], UR12 ;  /* 0x0000700c08ff75b2 */ /* 0x0048a20008000100 */
[----:B------:R4:W3:Y:S02]  /*08c0*/  SYNCS.EXCH.64 URZ, [UR8+0x78], UR12 ;  /* 0x0000780c08ff75b2 */ /* 0x0008e40008000100 */
[----:B----4-:R-:W-:Y:S01]  /*08d0*/  NOP ;  /* 0x0000000000007918 */ /* 0x010fe20000000000 */
.L_x_11:
[----:B------:R-:W4:Y:S01]  /*08e0*/  SHFL.IDX PT, R0, R70, RZ, 0x1f ;  /* 0x00001fff46007589 */ /* 0x000f2200000e0000 */
[----:B------:R-:W-:Y:S01]  /*08f0*/  NOP ;  /* 0x0000000000007918 */ /* 0x000fe20000000000 */
[----:B----4-:R-:W-:-:S13]  /*0900*/  ISETP.NE.AND P0, PT, R0, 0x4, PT ;  /* 0x000000040000780c */ /* 0x010fda0003f05270 */
[----:B------:R-:W-:Y:S05]  /*0910*/  @P0 BRA `(.L_x_12) ;  /* 0x0000000000480947 */ /* 0x000fea0003800000 */
[----:B--2---:R-:W-:Y:S01]  /*0920*/  UMOV UR9, 0x1e0 ;  /* 0x000001e000097882 */ /* 0x004fe20000000000 */
[----:B---3--:R-:W-:Y:S01]  /*0930*/  UMOV UR8, 0x400 ;  /* 0x0000040000087882 */ /* 0x008fe20000000000 */
[----:B------:R-:W-:Y:S01]  /*0940*/  USEL UR9, UR9, 0x1a0, UP5 ;  /* 0x000001a009097887 */ /* 0x000fe2000a800000 */
        /* <DEDUP_REMOVED lines=10> */
[----:B--2---:R4:W2:Y:S08]  /*09f0*/  SYNCS.EXCH.64 URZ, [UR8+0x80], UR12 ;  /* 0x0000800c08ff75b2 */ /* 0x0048b00008000100 */
[----:B------:R4:W3:Y:S01]  /*0a00*/  SYNCS.EXCH.64 URZ, [UR8+0x90], UR14 ;  /* 0x0000900e08ff75b2 */ /* 0x0008e20008000100 */
[----:B------:R4:W1:Y:S01]  /*0a10*/  SYNCS.EXCH.64 URZ, [UR8+0x88], UR12 ;  /* 0x0000880c08ff75b2 */ /* 0x0008620008000100 */
[----:B------:R4:W1:Y:S02]  /*0a20*/  SYNCS.EXCH.64 URZ, [UR8+0x98], UR14 ;  /* 0x0000980e08ff75b2 */ /* 0x0008640008000100 */
[----:B----4-:R-:W-:Y:S01]  /*0a30*/  NOP ;  /* 0x0000000000007918 */ /* 0x010fe20000000000 */
.L_x_12:
[----:B------:R-:W4:Y:S01]  /*0a40*/  SHFL.IDX PT, R0, R70, RZ, 0x1f ;  /* 0x00001fff46007589 */ /* 0x000f2200000e0000 */
[----:B------:R-:W-:Y:S01]  /*0a50*/  NOP ;  /* 0x0000000000007918 */ /* 0x000fe20000000000 */
[----:B----4-:R-:W-:-:S13]  /*0a60*/  ISETP.NE.AND P0, PT, R0, 0x5, PT ;  /* 0x000000050000780c */ /* 0x010fda0003f05270 */
[----:B------:R-:W-:Y:S05]  /*0a70*/  @P0 BRA `(.L_x_13) ;  /* 0x0000000000540947 */ /* 0x000fea0003800000 */
[----:B--2---:R-:W-:Y:S01]  /*0a80*/  UMOV UR9, 0x400 ;  /* 0x0000040000097882 */ /* 0x004fe20000000000 */
        /* <DEDUP_REMOVED lines=14> */
[----:B------:R4:W1:Y:S01]  /*0b70*/  SYNCS.EXCH.64 URZ, [UR9+0xc8], UR14 ;  /* 0x0000c80e09ff75b2 */ /* 0x0008620008000100 */
[----:B------:R4:W1:Y:S01]  /*0b80*/  SYNCS.EXCH.64 URZ, [UR9+0xb0], UR12 ;  /* 0x0000b00c09ff75b2 */ /* 0x0008620008000100 */
[----:B------:R4:W1:Y:S01]  /*0b90*/  SYNCS.EXCH.64 URZ, [UR9+0xd0], UR14 ;  /* 0x0000d00e09ff75b2 */ /* 0x0008620008000100 */
[----:B------:R4:W1:Y:S01]  /*0ba0*/  SYNCS.EXCH.64 URZ, [UR9+0xb8], UR12 ;  /* 0x0000b80c09ff75b2 */ /* 0x0008620008000100 */
[----:B------:R4:W1:Y:S02]  /*0bb0*/  SYNCS.EXCH.64 URZ, [UR9+0xd8], UR14 ;  /* 0x0000d80e09ff75b2 */ /* 0x0008640008000100 */
[----:B----4-:R-:W-:Y:S01]  /*0bc0*/  NOP ;  /* 0x0000000000007918 */ /* 0x010fe20000000000 */
.L_x_13:
[----:B------:R-:W4:Y:S01]  /*0bd0*/  SHFL.IDX PT, R0, R70, RZ, 0x1f ;  /* 0x00001fff46007589 */ /* 0x000f2200000e0000 */
[----:B------:R-:W-:Y:S01]  /*0be0*/  ISETP.NE.OR P1, PT, RZ, UR10, !P1 ;  /* 0x0000000aff007c0c */ /* 0x000fe2000cf25670 */
        /* <DEDUP_REMOVED lines=12> */
[----:B------:R4:W3:Y:S01]  /*0cb0*/  SYNCS.EXCH.64 URZ, [UR8+0xf0], UR12 ;  /* 0x0000f00c08ff75b2 */ /* 0x0008e20008000100 */
[----:B------:R4:W1:Y:S01]  /*0cc0*/  SYNCS.EXCH.64 URZ, [UR8+0xe8], UR12 ;  /* 0x0000e80c08ff75b2 */ /* 0x0008620008000100 */
[----:B------:R4:W1:Y:S02]  /*0cd0*/  SYNCS.EXCH.64 URZ, [UR8+0xf8], UR12 ;  /* 0x0000f80c08ff75b2 */ /* 0x0008640008000100 */
[----:B----4-:R-:W-:Y:S01]  /*0ce0*/  NOP ;  /* 0x0000000000007918 */ /* 0x010fe20000000000 */
.L_x_14:
[----:B------:R-:W-:Y:S01]  /*0cf0*/  VOTEU.ALL UP1, P1 ;  /* 0x0000000000ff7886 */ /* 0x000fe20000820000 */
[----:B---3--:R-:W3:Y:S01]  /*0d00*/  LDCU UR8, c[0x0][0x36c] ;  /* 0x00006d80ff0877ac */ /* 0x008ee20008000800 */
[----:B------:R-:W-:Y:S01]  /*0d10*/  NOP ;  /* 0x0000000000007918 */ /* 0x000fe20000000000 */
[----:B------:R-:W-:Y:S01]  /*0d20*/  LOP3.LUT R10, R74, 0x1f, RZ, 0xc0, !PT ;  /* 0x0000001f4a0a7812 */ /* 0x000fe200078ec0ff */
[----:B--2---:R-:W-:Y:S01]  /*0d30*/  UMOV UR12, 0x20 ;  /* 0x00000020000c7882 */ /* 0x004fe20000000000 */
[----:B------:R-:W-:Y:S01]  /*0d40*/  @!UP1 UMOV UR7, 0x400 ;  /* 0x0000040000079882 */ /* 0x000fe20000000000 */
[----:B------:R-:W-:-:S04]  /*0d50*/  @!UP1 UIADD3 UR12, UPT, UPT, -UR12, 0x100000, URZ ;  /* 0x001000000c0c9890 */ /* 0x000fc8000fffe1ff */
[----:B------:R-:W-:Y:S02]  /*0d60*/  @!UP1 USHF.L.U32 UR13, UR12, 0xb, URZ ;  /* 0x0000000b0c0d9899 */ /* 0x000fe400080006ff */
[----:B------:R-:W-:Y:S02]  /*0d70*/  @!UP1 USHF.L.U32 UR12, UR12, 0x1, URZ ;  /* 0x000000010c0c9899 */ /* 0x000fe400080006ff */
[----:B------:R-:W-:Y:S01]  /*0d80*/  @!UP1 ULEA UR7, UR37, UR7, 0x18 ;  /* 0x0000000725079291 */ /* 0x000fe2000f8ec0ff */
[----:B------:R-:W-:Y:S01]  /*0d90*/  VOTEU.ALL UP1, P1 ;  /* 0x0000000000ff7886 */ /* 0x000fe20000820000 */
[----:B------:R-:W-:Y:S01]  /*0da0*/  UISETP.NE.AND UP4, UPT, UR10, URZ, UPT ;  /* 0x000000ff0a00728c */ /* 0x000fe2000bf85270 */
[----:B------:R-:W2:Y:S09]  /*0db0*/  FENCE.VIEW.ASYNC.S ;  /* 0x00000000000073c6 */ /* 0x000eb20000000000 */
[----:B--2---:R2:W4:Y:S01]  /*0dc0*/  @!UP1 SYNCS.EXCH.64 URZ, [UR7+0x100], UR12 ;  /* 0x0001000c07ff95b2 */ /* 0x0045220008000100 */
[----:B---3--:R-:W-:-:S09]  /*0dd0*/  UISETP.EQ.U32.AND UP1, UPT, UR8, 0x1, UPT ;  /* 0x000000010800788c */ /* 0x008fd2000bf22070 */
[----:B------:R-:W-:Y:S05]  /*0de0*/  BRA.U !UP1, `(.L_x_15) ;  /* 0x0000000109087547 */ /* 0x000fea000b800000 */
[----:B-1--4-:R-:W-:Y:S01]  /*0df0*/  UCGABAR_ARV ;  /* 0x00000000000079c7 */ /* 0x012fe20008000000 */
[----:B------:R-:W-:Y:S05]  /*0e00*/  BRA `(.L_x_16) ;  /* 0x0000000000047947 */ /* 0x000fea0003800000 */
.L_x_15:
[----:B-1--4-:R-:W-:Y:S01]  /*0e10*/  NOP ;  /* 0x0000000000007918 */ /* 0x012fe20000000000 */
.L_x_16:
[----:B------:R-:W1:Y:S01]  /*0e20*/  S2R R11, SR_CTAID.X ;  /* 0x00000000000b7919 */ /* 0x000e620000002500 */
[----:B------:R-:W-:-:S05]  /*0e30*/  CS2R.32 R60, SR_CgaSize ;  /* 0x00000000003c7805 */ /* 0x000fca0000008a00 */
[----:B------:R-:W-:-:S05]  /*0e40*/  IMAD R60, R60, -0xa0, RZ ;  /* 0xffffff603c3c7824 */ /* 0x000fca00078e02ff */
[----:B------:R-:W-:-:S14]  /*0e50*/  R2UR UR8, R60 ;  /* 0x000000003c0872ca */ /* 0x000fdc00000e0000 */
[----:B------:R-:W3:Y:S01]  /*0e60*/  LDCU UR8, c[0x0][UR8+0x2b0] ;  /* 0x00005600080877ac */ /* 0x000ee20008000800 */
[----:B------:R-:W-:-:S05]  /*0e70*/  CS2R.32 R0, SR_CgaSize ;  /* 0x0000000000007805 */ /* 0x000fca0000008a00 */
[----:B------:R-:W-:-:S06]  /*0e80*/  IMAD R0, R0, -0xa0, RZ ;  /* 0xffffff6000007824 */ /* 0x000fcc00078e02ff */
[----:B------:R-:W4:Y:S01]  /*0e90*/  LDC R0, c[0x0][R0+0x2a0] ;  /* 0x0000a80000007b82 */ /* 0x000f220000000800 */
[----:B------:R-:W-:Y:S01]  /*0ea0*/  PRMT R8, RZ, 0x7610, R8 ;  /* 0x00007610ff087816 */ /* 0x000fe20000000008 */
[----:B------:R-:W3:Y:S01]  /*0eb0*/  S2R R20, SR_CTAID.Y ;  /* 0x0000000000147919 */ /* 0x000ee20000002600 */
[----:B------:R-:W-:-:S05]  /*0ec0*/  CS2R.32 R60, SR_CgaSize ;  /* 0x00000000003c7805 */ /* 0x000fca0000008a00 */
[----:B------:R-:W-:-:S05]  /*0ed0*/  IMAD R60, R60, -0xa0, RZ ;  /* 0xffffff603c3c7824 */ /* 0x000fca00078e02ff */
[----:B--2---:R-:W-:-:S14]  /*0ee0*/  R2UR UR7, R60 ;  /* 0x000000003c0772ca */ /* 0x004fdc00000e0000 */
[----:B------:R-:W2:Y:S01]  /*0ef0*/  LDCU UR7, c[0x0][UR7+0x2b4] ;  /* 0x00005680070777ac */ /* 0x000ea20008000800 */
[----:B------:R-:W-:Y:S01]  /*0f00*/  UISETP.NE.AND UP2, UPT, UR10, 0x2, UPT ;  /* 0x000000020a00788c */ /* 0x000fe2000bf45270 */
[----:B------:R-:W3:Y:S01]  /*0f10*/  LDC R9, c[0x0][0xb24] ;  /* 0x0002c900ff097b82 */ /* 0x000ee20000000800 */
[----:B------:R-:W-:-:S05]  /*0f20*/  CS2R.32 R58, SR_CgaSize ;  /* 0x00000000003a7805 */ /* 0x000fca0000008a00 */
[----:B------:R-:W-:-:S06]  /*0f30*/  IMAD R58, R58, -0xa0, RZ ;  /* 0xffffff603a3a7824 */ /* 0x000fcc00078e02ff */
[----:B------:R-:W4:Y:S08]  /*0f40*/  LDC R58, c[0x0][R58+0x2a4] ;  /* 0x0000a9003a3a7b82 */ /* 0x000f300000000800 */
[----:B------:R-:W4:Y:S01]  /*0f50*/  LDC R26, c[0x0][0xb24] ;  /* 0x0002c900ff1a7b82 */ /* 0x000f220000000800 */
[----:B-1----:R-:W-:Y:S01]  /*0f60*/  I2FP.F32.U32 R4, R11 ;  /* 0x0000000b00047245 */ /* 0x002fe20000201000 */
[----:B------:R-:W-:-:S06]  /*0f70*/  IMAD.MOV.U32 R21, RZ, RZ, R11 ;  /* 0x000000ffff157224 */ /* 0x000fcc00078e000b */
[----:B------:R-:W1:Y:S01]  /*0f80*/  S2UR UR36, SR_CTAID.Z ;  /* 0x00000000002479c3 */ /* 0x000e620000002700 */
[----:B---3--:R-:W-:Y:S02]  /*0f90*/  ISETP.GE.AND P0, PT, R9, 0x1, PT ;  /* 0x000000010900780c */ /* 0x008fe40003f06270 */
[----:B------:R-:W-:Y:S01]  /*0fa0*/  I2FP.F32.U32 R2, R20 ;  /* 0x0000001400027245 */ /* 0x000fe20000201000 */
[----:B------:R-:W-:-:S04]  /*0fb0*/  FMUL R4, R4, UR8 ;  /* 0x0000000804047c20 */ /* 0x000fc80008400000 */
[----:B--2---:R-:W-:Y:S01]  /*0fc0*/  FMUL R2, R2, UR7 ;  /* 0x0000000702027c20 */ /* 0x004fe20008400000 */
[----:B------:R-:W2:Y:S01]  /*0fd0*/  F2I.U32.TRUNC.NTZ R60, R4 ;  /* 0x00000004003c7305 */ /* 0x000ea2000020f000 */
[----:B------:R-:W3:Y:S07]  /*0fe0*/  LDCU UR7, c[0x0][0xb30] ;  /* 0x00016600ff0777ac */ /* 0x000eee0008000800 */
[----:B------:R-:W1:Y:S01]  /*0ff0*/  F2I.U32.TRUNC.NTZ R3, R2 ;  /* 0x0000000200037305 */ /* 0x000e62000020f000 */
[----:B--2---:R-:W-:-:S04]  /*1000*/  IMAD.MOV R60, RZ, RZ, -R60 ;  /* 0x000000ffff3c7224 */ /* 0x004fc800078e0a3c */
[----:B----4-:R-:W-:Y:S01]  /*1010*/  IMAD R60, R0, R60, R11 ;  /* 0x0000003c003c7224 */ /* 0x010fe200078e020b */
[----:B------:R-:W-:Y:S01]  /*1020*/  PRMT R0, RZ, 0x7610, R0 ;  /* 0x00007610ff007816 */ /* 0x000fe20000000000 */
[----:B---3--:R-:W-:Y:S01]  /*1030*/  UISETP.NE.AND UP3, UPT, UR7, 0x1, UPT ;  /* 0x000000010700788c */ /* 0x008fe2000bf65270 */
[----:B-1----:R-:W-:-:S05]  /*1040*/  IADD3 R3, PT, PT, -R3, RZ, RZ ;  /* 0x000000ff03037210 */ /* 0x002fca0007ffe1ff */
[----:B------:R-:W-:Y:S01]  /*1050*/  IMAD R58, R58, R3, R20 ;  /* 0x000000033a3a7224 */ /* 0x000fe200078e0214 */
[----:B------:R-:W-:Y:S06]  /*1060*/  BRA.U UP4, `(.L_x_17) ;  /* 0x0000000104247547 */ /* 0x000fec000b800000 */
[----:B------:R-:W-:Y:S01]  /*1070*/  ISETP.NE.AND P1, PT, R58, RZ, PT ;  /* 0x000000ff3a00720c */ /* 0x000fe20003f25270 */
[----:B------:R-:W-:Y:S01]  /*1080*/  IMAD.MOV.U32 R0, RZ, RZ, 0x3 ;  /* 0x00000003ff007424 */ /* 0x000fe200078e00ff */
[C---:B------:R-:W-:Y:S02]  /*1090*/  LOP3.LUT R3, R60.reuse, 0xfffffffe, RZ, 0xc0, !PT ;  /* 0xfffffffe3c037812 */ /* 0x040fe400078ec0ff */
[----:B------:R-:W-:Y:S02]  /*10a0*/  ISETP.LT.U32.OR P1, PT, R60, 0x2, !P1 ;  /* 0x000000023c00780c */ /* 0x000fe40004f21470 */
[----:B------:R-:W-:Y:S02]  /*10b0*/  SHF.L.U32 R0, R0, R3, RZ ;  /* 0x0000000300007219 */ /* 0x000fe400000006ff */
[----:B------:R-:W-:Y:S02]  /*10c0*/  SEL R5, RZ, 0x1, !P1 ;  /* 0x00000001ff057807 */ /* 0x000fe40004800000 */
[----:B------:R-:W-:-:S05]  /*10d0*/  SEL R2, RZ, 0x2, !P1 ;  /* 0x00000002ff027807 */ /* 0x000fca0004800000 */
[----:B------:R-:W-:-:S05]  /*10e0*/  IMAD.IADD R2, R5, 0x1, R2 ;  /* 0x0000000105027824 */ /* 0x000fca00078e0202 */
[----:B------:R-:W-:Y:S02]  /*10f0*/  PRMT R8, R2, 0x7610, R8 ;  /* 0x0000761002087816 */ /* 0x000fe40000000008 */
.L_x_17:
[----:B------:R-:W-:Y:S05]  /*1100*/  @!P0 BRA `(.L_x_18) ;  /* 0x0000000000b88947 */ /* 0x000fea0003800000 */
[----:B------:R-:W1:Y:S01]  /*1110*/  LDC.64 R4, c[0x0][0xb18] ;  /* 0x0002c600ff047b82 */ /* 0x000e620000000a00 */
[----:B------:R-:W-:-:S07]  /*1120*/  ISETP.NE.AND P0, PT, R9, 0x1, PT ;  /* 0x000000010900780c */ /* 0x000fce0003f05270 */
[----:B------:R-:W2:Y:S08]  /*1130*/  LDC R14, c[0x0][0xb0c] ;  /* 0x0002c300ff0e7b82 */ /* 0x000eb00000000800 */
[----:B------:R-:W3:Y:S08]  /*1140*/  LDC R13, c[0x0][0x370] ;  /* 0x0000dc00ff0d7b82 */ /* 0x000ef00000000800 */
[----:B------:R-:W4:Y:S01]  /*1150*/  LDC R16, c[0x0][0x374] ;  /* 0x0000dd00ff107b82 */ /* 0x000f220000000800 */
[----:B-1----:R-:W-:-:S07]  /*1160*/  ISETP.NE.AND P1, PT, R4, 0x1, PT ;  /* 0x000000010400780c */ /* 0x002fce0003f25270 */
[----:B------:R-:W3:Y:S01]  /*1170*/  LDC.64 R6, c[0x0][0xb10] ;  /* 0x0002c400ff067b82 */ /* 0x000ee20000000a00 */
[----:B--2---:R-:W-:-:S07]  /*1180*/  ISETP.NE.AND P2, PT, R14, 0x1, PT ;  /* 0x000000010e00780c */ /* 0x004fce0003f45270 */
[----:B------:R-:W1:Y:S08]  /*1190*/  LDC R12, c[0x0][0xb20] ;  /* 0x0002c800ff0c7b82 */ /* 0x000e700000000800 */
[----:B------:R-:W2:Y:S01]  /*11a0*/  LDC.64 R2, c[0x0][0xb28] ;  /* 0x0002ca00ff027b82 */ /* 0x000ea20000000a00 */
[----:B----4-:R-:W-:-:S04]  /*11b0*/  IMAD.HI.U32 R15, R16, R5, RZ ;  /* 0x00000005100f7227 */ /* 0x010fc800078e00ff */
[----:B------:R-:W-:-:S04]  /*11c0*/  IMAD.HI.U32 R5, R20, R5, RZ ;  /* 0x0000000514057227 */ /* 0x000fc800078e00ff */
[----:B---3--:R-:W-:-:S04]  /*11d0*/  IMAD.HI.U32 R18, R13, R6, RZ ;  /* 0x000000060d127227 */ /* 0x008fc800078e00ff */
[C---:B------:R-:W-:Y:S01]  /*11e0*/  IMAD.HI.U32 R22, R11.reuse, R6, RZ ;  /* 0x000000060b167227 */ /* 0x040fe200078e00ff */
[-C--:B------:R-:W-:Y:S02]  /*11f0*/  @P2 SHF.R.U32.HI R13, RZ, R7.reuse, R18 ;  /* 0x00000007ff0d2219 */ /* 0x080fe40000011612 */
[-C--:B-1----:R-:W-:Y:S02]  /*1200*/  @P1 SHF.R.U32.HI R16, RZ, R12.reuse, R15 ;  /* 0x0000000cff101219 */ /* 0x082fe4000001160f */
[----:B------:R-:W-:Y:S02]  /*1210*/  SHF.R.U32.HI R5, RZ, R12, R5 ;  /* 0x0000000cff057219 */ /* 0x000fe40000011605 */
[----:B------:R-:W-:Y:S02]  /*1220*/  SHF.R.U32.HI R22, RZ, R7, R22 ;  /* 0x00000007ff167219 */ /* 0x000fe40000011616 */
[----:B------:R-:W-:Y:S01]  /*1230*/  SEL R5, R20, R5, !P1 ;  /* 0x0000000514057207 */ /* 0x000fe20004800000 */
[----:B--2---:R-:W-:Y:S01]  /*1240*/  IMAD.HI.U32 R18, R16, R2, RZ ;  /* 0x0000000210127227 */ /* 0x004fe200078e00ff */
[----:B------:R-:W-:-:S02]  /*1250*/  SEL R21, R11, R22, !P2 ;  /* 0x000000160b157207 */ /* 0x000fc40005000000 */
[----:B------:R-:W-:Y:S01]  /*1260*/  IADD3 R7, PT, PT, -R5, RZ, RZ ;  /* 0x000000ff05077210 */ /* 0x000fe20007ffe1ff */
[----:B------:R-:W-:Y:S01]  /*1270*/  IMAD.HI.U32 R6, R13, R2, RZ ;  /* 0x000000020d067227 */ /* 0x000fe200078e00ff */
[----:B------:R-:W-:-:S03]  /*1280*/  @P0 SHF.R.U32.HI R16, RZ, R3, R18 ;  /* 0x00000003ff100219 */ /* 0x000fc60000011612 */
[----:B------:R-:W-:Y:S01]  /*1290*/  IMAD R7, R4, R7, R20 ;  /* 0x0000000704077224 */ /* 0x000fe200078e0214 */
[----:B------:R-:W-:Y:S01]  /*12a0*/  @P0 SHF.R.U32.HI R13, RZ, R3, R6 ;  /* 0x00000003ff0d0219 */ /* 0x000fe20000011606 */
[----:B------:R-:W-:-:S04]  /*12b0*/  IMAD R16, R16, R9, RZ ;  /* 0x0000000910107224 */ /* 0x000fc800078e02ff */
[----:B------:R-:W-:Y:S01]  /*12c0*/  IMAD R6, R13, R9, RZ ;  /* 0x000000090d067224 */ /* 0x000fe200078e02ff */
[----:B------:R-:W-:-:S04]  /*12d0*/  ISETP.GE.AND P1, PT, R5, R16, PT ;  /* 0x000000100500720c */ /* 0x000fc80003f26270 */
[----:B------:R-:W-:Y:S01]  /*12e0*/  ISETP.GE.OR P1, PT, R21, R6, P1 ;  /* 0x000000061500720c */ /* 0x000fe20000f26670 */
[----:B------:R-:W-:-:S05]  /*12f0*/  IMAD.HI.U32 R6, R5, R2, RZ ;  /* 0x0000000205067227 */ /* 0x000fca00078e00ff */
[----:B------:R-:W-:-:S04]  /*1300*/  SHF.R.U32.HI R6, RZ, R3, R6 ;  /* 0x00000003ff067219 */ /* 0x000fc80000011606 */
[----:B------:R-:W-:-:S03]  /*1310*/  SEL R6, R5, R6, !P0 ;  /* 0x0000000605067207 */ /* 0x000fc60004000000 */
[----:B------:R-:W-:Y:S01]  /*1320*/  @!P1 IMAD.HI.U32 R12, R21, R2, RZ ;  /* 0x00000002150c9227 */ /* 0x000fe200078e00ff */
[----:B------:R-:W-:-:S04]  /*1330*/  IADD3 R2, PT, PT, -R6, RZ, RZ ;  /* 0x000000ff06027210 */ /* 0x000fc80007ffe1ff */
[----:B------:R-:W-:Y:S01]  /*1340*/  @!P1 SHF.R.U32.HI R12, RZ, R3, R12 ;  /* 0x00000003ff0c9219 */ /* 0x000fe2000001160c */
[----:B------:R-:W-:-:S03]  /*1350*/  IMAD R2, R9, R2, R5 ;  /* 0x0000000209027224 */ /* 0x000fc600078e0205 */
[----:B------:R-:W-:-:S05]  /*1360*/  @!P1 SEL R3, R21, R12, !P0 ;  /* 0x0000000c15039207 */ /* 0x000fca0004000000 */
[--C-:B------:R-:W-:Y:S02]  /*1370*/  @!P1 IMAD.IADD R6, R6, 0x1, -R3.reuse ;  /* 0x0000000106069824 */ /* 0x100fe400078e0a03 */
[----:B------:R-:W-:Y:S01]  /*1380*/  @!P1 IMAD R3, R2, R13, R3 ;  /* 0x0000000d02039224 */ /* 0x000fe200078e0203 */
[----:B------:R-:W-:Y:S01]  /*1390*/  IADD3 R2, PT, PT, -R21, RZ, RZ ;  /* 0x000000ff15027210 */ /* 0x000fe20007ffe1ff */
[----:B------:R-:W-:Y:S02]  /*13a0*/  @!P1 IMAD R5, R6, R9, R21 ;  /* 0x0000000906059224 */ /* 0x000fe400078e0215 */
[----:B------:R-:W-:Y:S02]  /*13b0*/  @!P1 IMAD.MOV.U32 R21, RZ, RZ, R3 ;  /* 0x000000ffff159224 */ /* 0x000fe400078e0003 */
[----:B------:R-:W-:Y:S02]  /*13c0*/  IMAD R2, R14, R2, R11 ;  /* 0x000000020e027224 */ /* 0x000fe400078e020b */
[----:B------:R-:W-:-:S02]  /*13d0*/  IMAD R20, R5, R4, R7 ;  /* 0x0000000405147224 */ /* 0x000fc400078e0207 */
[----:B------:R-:W-:Y:S02]  /*13e0*/  IMAD R21, R21, R14, R2 ;  /* 0x0000000e15157224 */ /* 0x000fe400078e0202 */
.L_x_18:
[----:B------:R-:W-:Y:S05]  /*13f0*/  BRA.U UP3, `(.L_x_19) ;  /* 0x0000000103407547 */ /* 0x000fea000b800000 */
[----:B------:R-:W1:Y:S08]  /*1400*/  LDC.64 R4, c[0x0][0xb10] ;  /* 0x0002c400ff047b82 */ /* 0x000e700000000a00 */
[----:B------:R-:W2:Y:S08]  /*1410*/  LDC.64 R2, c[0x0][0xb18] ;  /* 0x0002c600ff027b82 */ /* 0x000eb00000000a00 */
[----:B------:R-:W3:Y:S08]  /*1420*/  LDC R6, c[0x0][0xb20] ;  /* 0x0002c800ff067b82 */ /* 0x000ef00000000800 */
[----:B------:R-:W4:Y:S01]  /*1430*/  LDC R12, c[0x0][0xb0c] ;  /* 0x0002c300ff0c7b82 */ /* 0x000f220000000800 */
[----:B-1----:R-:W-:-:S05]  /*1440*/  IMAD.HI.U32 R4, R21, R4, RZ ;  /* 0x0000000415047227 */ /* 0x002fca00078e00ff */
[----:B------:R-:W-:Y:S01]  /*1450*/  SHF.R.U32.HI R4, RZ, R5, R4 ;  /* 0x00000005ff047219 */ /* 0x000fe20000011604 */
[----:B--2---:R-:W-:Y:S01]  /*1460*/  IMAD.HI.U32 R3, R20, R3, RZ ;  /* 0x0000000314037227 */ /* 0x004fe200078e00ff */
[----:B------:R-:W-:-:S04]  /*1470*/  ISETP.NE.AND P0, PT, R2, 0x1, PT ;  /* 0x000000010200780c */ /* 0x000fc80003f05270 */
[----:B---3--:R-:W-:-:S04]  /*1480*/  SHF.R.U32.HI R3, RZ, R6, R3 ;  /* 0x00000006ff037219 */ /* 0x008fc80000011603 */
[----:B------:R-:W-:Y:S02]  /*1490*/  SEL R3, R20, R3, !P0 ;  /* 0x0000000314037207 */ /* 0x000fe40004000000 */
[----:B----4-:R-:W-:-:S04]  /*14a0*/  ISETP.NE.AND P1, PT, R12, 0x1, PT ;  /* 0x000000010c00780c */ /* 0x010fc80003f25270 */
[----:B------:R-:W-:-:S05]  /*14b0*/  SEL R6, R21, R4, !P1 ;  /* 0x0000000415067207 */ /* 0x000fca0004800000 */
[----:B------:R-:W-:Y:S02]  /*14c0*/  IMAD.IADD R4, R3, 0x1, -R6 ;  /* 0x0000000103047824 */ /* 0x000fe400078e0a06 */
[----:B------:R-:W-:Y:S02]  /*14d0*/  IMAD.IADD R3, R6, 0x1, -R3 ;  /* 0x0000000106037824 */ /* 0x000fe400078e0a03 */
[----:B------:R-:W-:Y:S02]  /*14e0*/  IMAD R21, R4, R12, R21 ;  /* 0x0000000c04157224 */ /* 0x000fe400078e0215 */
[----:B------:R-:W-:Y:S02]  /*14f0*/  IMAD R20, R3, R2, R20 ;  /* 0x0000000203147224 */ /* 0x000fe400078e0214 */
.L_x_19:
[----:B------:R-:W-:Y:S05]  /*1500*/  BRA.U !UP1, `(.L_x_20) ;  /* 0x00000001090c7547 */ /* 0x000fea000b800000 */
[----:B------:R-:W-:Y:S01]  /*1510*/  UCGABAR_WAIT ;  /* 0x0000000000007dc7 */ /* 0x000fe20008000000 */
[----:B------:R-:W-:Y:S01]  /*1520*/  CCTL.IVALL ;  /* 0x00000000ff00798f */ /* 0x000fe20002000000 */
[----:B------:R-:W-:Y:S05]  /*1530*/  BRA `(.L_x_21) ;  /* 0x0000000000047947 */ /* 0x000fea0003800000 */
.L_x_20:
[----:B------:R-:W-:Y:S06]  /*1540*/  BAR.SYNC.DEFER_BLOCKING 0x0 ;  /* 0x0000000000007b1d */ /* 0x000fec0000010000 */
.L_x_21:
[----:B------:R-:W-:Y:S05]  /*1550*/  BRA.U UP2, `(.L_x_22) ;  /* 0x0000001102b87547 */ /* 0x000fea000b800000 */
[----:B------:R-:W1:Y:S01]  /*1560*/  LDCU UR4, c[0x0][0x38c] ;  /* 0x00007180ff0477ac */ /* 0x000e620008000800 */
[----:B------:R-:W2:Y:S01]  /*1570*/  LDC R9, c[0x0][0x370] ;  /* 0x0000dc00ff097b82 */ /* 0x000ea20000000800 */
[C---:B------:R-:W-:Y:S01]  /*1580*/  IMAD.SHL.U32 R17, R11.reuse, 0x20, RZ ;  /* 0x000000200b117824 */ /* 0x040fe200078e00ff */
[----:B------:R-:W-:Y:S01]  /*1590*/  PLOP3.LUT P1, PT, PT, PT, UP5, 0x80, 0x8 ;  /* 0x000000000008781c */ /* 0x000fe20003f2f058 */
[----:B------:R-:W-:Y:S01]  /*15a0*/  HFMA2 R15, -RZ, RZ, 0, 5.9604644775390625e-08 ;  /* 0x00000001ff0f7431 */ /* 0x000fe200000001ff */
[----:B------:R-:W-:Y:S01]  /*15b0*/  UISETP.NE.AND UP1, UPT, UR10, URZ, UPT ;  /* 0x000000ff0a00728c */ /* 0x000fe2000bf25270 */
[----:B------:R-:W-:Y:S01]  /*15c0*/  HFMA2 R12, -RZ, RZ, 0, 0 ;  /* 0x00000000ff0c7431 */ /* 0x000fe200000001ff */
[----:B------:R-:W-:Y:S01]  /*15d0*/  ISETP.NE.AND P4, PT, R10, RZ, P5 ;  /* 0x000000ff0a00720c */ /* 0x000fe20002f85270 */
[----:B------:R-:W-:Y:S01]  /*15e0*/  IMAD.SHL.U32 R16, R11, 0x40, RZ ;  /* 0x000000400b107824 */ /* 0x000fe200078e00ff */
[----:B------:R-:W3:Y:S01]  /*15f0*/  LDC R0, c[0x0][0x374] ;  /* 0x0000dd00ff007b82 */ /* 0x000ee20000000800 */
[----:B------:R-:W-:Y:S01]  /*1600*/  PLOP3.LUT P1, PT, P1, PT, PT, 0x8, 0x80 ;  /* 0x000000000080781c */ /* 0x000fe20000f2e170 */
[----:B------:R-:W-:Y:S01]  /*1610*/  IMAD.MOV.U32 R14, RZ, RZ, RZ ;  /* 0x000000ffff0e7224 */ /* 0x000fe200078e00ff */
[----:B------:R-:W-:Y:S01]  /*1620*/  MOV R8, 0x1 ;  /* 0x0000000100087802 */ /* 0x000fe20000000f00 */
[----:B------:R-:W-:Y:S01]  /*1630*/  IMAD.MOV.U32 R10, RZ, RZ, RZ ;  /* 0x000000ffff0a7224 */ /* 0x000fe200078e00ff */
[----:B------:R-:W-:Y:S01]  /*1640*/  LOP3.LUT R17, R17, 0x20, RZ, 0xc0, !PT ;  /* 0x0000002011117812 */ /* 0x000fe200078ec0ff */
[----:B------:R-:W4:Y:S01]  /*1650*/  LDCU.64 UR14, c[0x0][0x348] ;  /* 0x00006900ff0e77ac */ /* 0x000f220008000a00 */
[----:B-1----:R-:W-:-:S02]  /*1660*/  UIADD3 UR5, UPT, UPT, UR4, 0x1f, URZ ;  /* 0x0000001f04057890 */ /* 0x002fc4000fffe0ff */
[----:B------:R-:W-:Y:S02]  /*1670*/  USEL UR22, UR6, 0x2, UP1 ;  /* 0x0000000206167887 */ /* 0x000fe40008800000 */
[----:B------:R-:W-:Y:S01]  /*1680*/  USHF.R.S32.HI UR7, URZ, 0x1f, UR5 ;  /* 0x0000001fff077899 */ /* 0x000fe20008011405 */
[----:B------:R-:W-:-:S03]  /*1690*/  UMOV UR23, URZ ;  /* 0x000000ff00177c82 */ /* 0x000fc60008000000 */
[----:B------:R-:W-:Y:S02]  /*16a0*/  ULEA.HI UR7, UR7, UR5, URZ, 0x5 ;  /* 0x0000000507077291 */ /* 0x000fe4000f8f28ff */
[----:B------:R-:W-:Y:S02]  /*16b0*/  UIADD3 UR5, UPT, UPT, UR4, -0x1, URZ ;  /* 0xffffffff04057890 */ /* 0x000fe4000fffe0ff */
[----:B------:R-:W-:Y:S02]  /*16c0*/  USHF.R.S32.HI UR7, URZ, 0x5, UR7 ;  /* 0x00000005ff077899 */ /* 0x000fe40008011407 */
[----:B------:R-:W-:Y:S02]  /*16d0*/  UISETP.GE.U32.AND UP2, UPT, UR5, -0x3f, UPT ;  /* 0xffffffc10500788c */ /* 0x000fe4000bf46070 */
[----:B------:R-:W-:Y:S02]  /*16e0*/  UISETP.LT.U32.AND UP0, UPT, UR7, 0x4, UPT ;  /* 0x000000040700788c */ /* 0x000fe4000bf01070 */
[----:B------:R-:W-:-:S02]  /*16f0*/  UIADD3 UR4, UPT, UPT, UR4, 0x3e, URZ ;  /* 0x0000003e04047890 */ /* 0x000fc4000fffe0ff */
[----:B------:R-:W-:-:S04]  /*1700*/  USEL UR5, UR7, 0x4, UP0 ;  /* 0x0000000407057887 */ /* 0x000fc80008000000 */
[----:B------:R-:W-:Y:S02]  /*1710*/  UIADD3 UR21, UPT, UPT, UR5, -0x1, URZ ;  /* 0xffffffff05157890 */ /* 0x000fe4000fffe0ff */
[----:B------:R-:W-:Y:S02]  /*1720*/  @UP2 UIADD3 UR21, UPT, UPT, UR5, URZ, URZ ;  /* 0x000000ff05152290 */ /* 0x000fe4000fffe0ff */
[----:B------:R-:W-:Y:S02]  /*1730*/  UIADD3 UR24, UPT, UPT, UR7, -UR5, URZ ;  /* 0x8000000507187290 */ /* 0x000fe4000fffe0ff */
[----:B------:R-:W-:Y:S02]  /*1740*/  UIADD3 UR13, UPT, UPT, UR21, 0x1, URZ ;  /* 0x00000001150d7890 */ /* 0x000fe4000fffe0ff */
[----:B--2-4-:R-:W-:-:S12]  /*1750*/  UIADD3 UR21, UPT, UPT, -UR21, URZ, URZ ;  /* 0x000000ff15157290 */ /* 0x014fd8000fffe1ff */
.L_x_42:
[----:B------:R-:W-:Y:S01]  /*1760*/  UISETP.NE.AND UP0, UPT, UR37, URZ, UPT ;  /* 0x000000ff2500728c */ /* 0x000fe2000bf05270 */
[----:B------:R-:W1:Y:S08]  /*1770*/  S2UR UR37, SR_CgaCtaId ;  /* 0x00000000002579c3 */ /* 0x000e700000008800 */
[----:B------:R-:W-:Y:S05]  /*1780*/  BRA.U UP0, `(.L_x_23) ;  /* 0x0000000100347547 */ /* 0x000fea000b800000 */
[----:B------:R-:W2:Y:S01]  /*1790*/  S2R R2, SR_CgaCtaId ;  /* 0x0000000000027919 */ /* 0x000ea20000008800 */
[----:B------:R-:W-:-:S04]  /*17a0*/  MOV R3, 0x400 ;  /* 0x0000040000037802 */ /* 0x000fc80000000f00 */
[----:B--2---:R-:W-:Y:S02]  /*17b0*/  LEA R3, R2, R3, 0x18 ;  /* 0x0000000302037211 */ /* 0x004fe400078ec0ff */
[----:B------:R-:W-:-:S03]  /*17c0*/  SHF.L.U32 R2, R8, 0x1f, RZ ;  /* 0x0000001f08027819 */ /* 0x000fc600000006ff */
[----:B------:R-:W-:-:S04]  /*17d0*/  IMAD R3, R10, 0x8, R3 ;  /* 0x000000080a037824 */ /* 0x000fc800078e0203 */
[----:B------:R-:W2:Y:S02]  /*17e0*/  SYNCS.PHASECHK.TRANS64.TRYWAIT P0, [R3+URZ+0xf0], R2 ;  /* 0x0000f002030075a7 */ /* 0x000ea400080011ff */
[----:B--2---:R-:W-:Y:S05]  /*17f0*/  @!P0 BRA `(.L_x_24) ;  /* 0x0000005c004c8947 */ /* 0x004fea0003800000 */
.L_x_133:
[----:B------:R-:W-:Y:S01]  /*1800*/  VIADD R10, R10, 0x1 ;  /* 0x000000010a0a7836 */ /* 0x000fe20000000000 */
[----:B------:R2:W-:Y:S04]  /*1810*/  SYNCS.ARRIVE.TRANS64.A1T0 RZ, [R3+URZ+0xe0], RZ ;  /* 0x0000e0ff03ff79a7 */ /* 0x0005e800081000ff */
[----:B------:R-:W-:-:S04]  /*1820*/  ISETP.NE.AND P0, PT, R10, 0x2, PT ;  /* 0x000000020a00780c */ /* 0x000fc80003f05270 */
[----:B------:R-:W-:Y:S02]  /*1830*/  SEL R10, R10, RZ, P0 ;  /* 0x000000ff0a0a7207 */ /* 0x000fe40000000000 */
[----:B--2---:R-:W-:-:S04]  /*1840*/  SEL R3, RZ, 0x1, P0 ;  /* 0x00000001ff037807 */ /* 0x004fc80000000000 */
[----:B------:R-:W-:-:S07]  /*1850*/  LOP3.LUT R8, R8, R3, RZ, 0x3c, !PT ;  /* 0x0000000308087212 */ /* 0x000fce00078e3cff */
.L_x_23:
[----:B------:R-:W-:Y:S01]  /*1860*/  UMOV UR6, 0x400 ;  /* 0x0000040000067882 */ /* 0x000fe20000000000 */
[----:B------:R-:W-:Y:S01]  /*1870*/  LEA.HI R3, R21, R21, RZ, 0x1 ;  /* 0x0000001515037211 */ /* 0x000fe200078f08ff */
[----:B-1----:R-:W-:Y:S01]  /*1880*/  ULEA UR6, UR37, UR6, 0x18 ;  /* 0x0000000625067291 */ /* 0x002fe2000f8ec0ff */
[----:B------:R-:W-:Y:S01]  /*1890*/  SHF.L.U32 R2, R15, 0x1f, RZ ;  /* 0x0000001f0f027819 */ /* 0x000fe200000006ff */
[----:B------:R-:W-:Y:S01]  /*18a0*/  UISETP.GE.U32.AND UP0, UPT, UR4, 0x3f, UPT ;  /* 0x0000003f0400788c */ /* 0x000fe2000bf06070 */
[----:B------:R-:W-:Y:S01]  /*18b0*/  R2UR UR35, R16 ;  /* 0x00000000102372ca */ /* 0x000fe200000e0000 */
[----:B------:R-:W-:Y:S01]  /*18c0*/  ULEA UR8, UR23, UR6, 0x3 ;  /* 0x0000000617087291 */ /* 0x000fe2000f8e18ff */
[----:B------:R-:W-:Y:S01]  /*18d0*/  IMAD.SHL.U32 R3, R3, 0x40, RZ ;  /* 0x0000004003037824 */ /* 0x000fe200078e00ff */
[----:B------:R-:W-:Y:S01]  /*18e0*/  R2UR UR11, R17 ;  /* 0x00000000110b72ca */ /* 0x000fe200000e0000 */
[----:B------:R-:W-:-:S03]  /*18f0*/  UMOV UR25, URZ ;  /* 0x000000ff00197c82 */ /* 0x000fc60008000000 */
[----:B------:R-:W-:-:S03]  /*1900*/  LOP3.LUT R3, R3, 0xffffff80, RZ, 0xc0, !PT ;  /* 0xffffff8003037812 */ /* 0x000fc600078ec0ff */
[----:B------:R1:W2:Y:S01]  /*1910*/  SYNCS.PHASECHK.TRANS64.TRYWAIT P0, [UR8+0x20], R2 ;  /* 0x00002002ff0075a7 */ /* 0x0002a20008001108 */
[----:B------:R-:W-:Y:S02]  /*1920*/  R2UR UR9, R3 ;  /* 0x00000000030972ca */ /* 0x000fe400000e0000 */
[----:B------:R-:W-:-:S11]  /*1930*/  R2UR UR8, R20 ;  /* 0x00000000140872ca */ /* 0x000fd600000e0000 */
[----:B------:R-:W-:Y:S02]  /*1940*/  ULOP3.LUT UR35, UR9, 0x40, UR35, 0xf8, !UPT ;  /* 0x0000004009237892 */ /* 0x000fe4000f8ef823 */
[----:B------:R-:W-:Y:S01]  /*1950*/  ULEA UR11, UR8, UR11, 0x6 ;  /* 0x0000000b080b7291 */ /* 0x000fe2000f8e30ff */
[----:B------:R-:W-:Y:S11]  /*1960*/  BRA.U !UP0, `(.L_x_25) ;  /* 0x0000000108c07547 */ /* 0x000ff6000b800000 */
[----:B------:R-:W-:Y:S01]  /*1970*/  UMOV UR16, UR21 ;  /* 0x0000001500107c82 */ /* 0x000fe20008000000 */
[----:B------:R-:W-:Y:S01]  /*1980*/  UMOV UR17, UR23 ;  /* 0x0000001700117c82 */ /* 0x000fe20008000000 */
[----:B------:R-:W-:-:S05]  /*1990*/  UMOV UR34, URZ ;  /* 0x000000ff00227c82 */ /* 0x000fca0008000000 */
.L_x_31:
[----:B------:R-:W-:Y:S01]  /*19a0*/  ULEA UR33, UR17, UR6, 0x3 ;  /* 0x0000000611217291 */ /* 0x000fe2000f8e18ff */
[----:B------:R-:W-:Y:S01]  /*19b0*/  @P5 MOV R3, 0x3000 ;  /* 0x0000300000035802 */ /* 0x000fe20000000f00 */
[----:B-12-4-:R-:W-:Y:S10]  /*19c0*/  @P0 BRA `(.L_x_26) ;  /* 0x00000000000c0947 */ /* 0x016ff40003800000 */
[----:B------:R-:W-:-:S04]  /*19d0*/  SHF.L.U32 R5, R15, 0x1f, RZ ;  /* 0x0000001f0f057819 */ /* 0x000fc800000006ff */
[----:B------:R-:W2:Y:S02]  /*19e0*/  SYNCS.PHASECHK.TRANS64.TRYWAIT P0, [UR33+0x20], R5 ;  /* 0x00002005ff0075a7 */ /* 0x000ea40008001121 */
[----:B--2---:R-:W-:Y:S05]  /*19f0*/  @!P0 BRA `(.L_x_27) ;  /* 0x0000005800e08947 */ /* 0x004fea0003800000 */
.L_x_26:
[----:B------:R2:W-:Y:S01]  /*1a00*/  @P5 SYNCS.ARRIVE.TRANS64 RZ, [UR33], R3 ;  /* 0x00000003ffff59a7 */ /* 0x0005e20008000021 */
[----:B------:R-:W-:Y:S02]  /*1a10*/  ULOP3.LUT UR8, UR22, 0x2, URZ, 0xfc, !UPT ;  /* 0x0000000216087892 */ /* 0x000fe4000f8efcff */
[----:B------:R-:W-:Y:S02]  /*1a20*/  UIADD3 UR16, UPT, UPT, UR16, 0x1, URZ ;  /* 0x0000000110107890 */ /* 0x000fe4000fffe0ff */
[----:B------:R-:W-:Y:S02]  /*1a30*/  UISETP.NE.AND UP0, UPT, UR8, 0x2, UPT ;  /* 0x000000020800788c */ /* 0x000fe4000bf05270 */
[----:B------:R-:W-:-:S07]  /*1a40*/  UISETP.NE.AND UP2, UPT, UR16, 0x1, UPT ;  /* 0x000000011000788c */ /* 0x000fce000bf45270 */
[----:B------:R-:W-:Y:S05]  /*1a50*/  BRA.U UP0, `(.L_x_28) ;  /* 0x0000000100047547 */ /* 0x000fea000b800000 */
[----:B------:R-:W-:Y:S05]  /*1a60*/  BPT.TRAP 0x1 ;  /* 0x000000040000795c */ /* 0x000fea0000300000 */
.L_x_28:
[----:B------:R-:W-:Y:S04]  /*1a70*/  BSSY.RECONVERGENT B0, `(.L_x_29) ;  /* 0x0000003000007945 */ /* 0x000fe80003800200 */
[----:B------:R-:W-:Y:S05]  /*1a80*/  @!P4 BRA `(.L_x_30) ;  /* 0x000000000004c947 */ /* 0x000fea0003800000 */
[----:B------:R-:W-:Y:S05]  /*1a90*/  BPT.TRAP 0x1 ;  /* 0x000000040000795c */ /* 0x000fea0000300000 */
.L_x_30:
[----:B------:R-:W-:Y:S05]  /*1aa0*/  BSYNC.RECONVERGENT B0 ;  /* 0x0000000000007941 */ /* 0x000fea0003800200 */
.L_x_29:
[----:B------:R-:W-:Y:S02]  /*1ab0*/  UIADD3 UR23, UPT, UPT, UR17, 0x1, URZ ;  /* 0x0000000111177890 */ /* 0x000fe4000fffe0ff */
[----:B------:R-:W-:Y:S02]  /*1ac0*/  ULEA UR32, UR17, UR6, 0xc ;  /* 0x0000000611207291 */ /* 0x000fe4000f8e60ff */
[----:B------:R-:W-:Y:S02]  /*1ad0*/  UISETP.NE.AND UP0, UPT, UR23, 0x4, UPT ;  /* 0x000000041700788c */ /* 0x000fe4000bf05270 */
[----:B------:R-:W-:Y:S02]  /*1ae0*/  UIADD3 UR28, UP1, UPT, UR14, 0x80, URZ ;  /* 0x000000800e1c7890 */ /* 0x000fe4000ff3e0ff */
[----:B------:R-:W-:Y:S02]  /*1af0*/  USEL UR9, URZ, 0x1, UP0 ;  /* 0x00000001ff097887 */ /* 0x000fe40008000000 */
[----:B------:R-:W-:-:S02]  /*1b00*/  USEL UR23, UR23, URZ, UP0 ;  /* 0x000000ff17177287 */ /* 0x000fc40008000000 */
[----:B------:R-:W-:Y:S02]  /*1b10*/  UIADD3 UR26, UP0, UPT, UR14, 0x180, URZ ;  /* 0x000001800e1a7890 */ /* 0x000fe4000ff1e0ff */
[----:B------:R-:W-:Y:S01]  /*1b20*/  ULEA UR8, UR23, UR6, 0x3 ;  /* 0x0000000617087291 */ /* 0x000fe2000f8e18ff */
[----:B------:R-:W-:Y:S01]  /*1b30*/  LOP3.LUT R15, R15, UR9, RZ, 0x3c, !PT ;  /* 0x000000090f0f7c12 */ /* 0x000fe2000f8e3cff */
[----:B------:R-:W-:Y:S02]  /*1b40*/  ULOP3.LUT UR33, UR33, 0xfefffff8, URZ, 0xc0, !UPT ;  /* 0xfefffff821217892 */ /* 0x000fe4000f8ec0ff */
[----:B------:R-:W-:Y:S01]  /*1b50*/  UIADD3.X UR29, UPT, UPT, URZ, UR15, URZ, UP1, !UPT ;  /* 0x0000000fff1d7290 */ /* 0x000fe20008ffe4ff */
[----:B-1----:R-:W-:Y:S01]  /*1b60*/  SHF.L.U32 R2, R15, 0x1f, RZ ;  /* 0x0000001f0f027819 */ /* 0x002fe200000006ff */
[----:B------:R-:W-:Y:S02]  /*1b70*/  UIADD3 UR32, UPT, UPT, UR32, 0x3300, URZ ;  /* 0x0000330020207890 */ /* 0x000fe4000fffe0ff */
[----:B------:R-:W-:Y:S01]  /*1b80*/  UIADD3.X UR27, UPT, UPT, URZ, UR15, URZ, UP0, !UPT ;  /* 0x0000000fff1b7290 */ /* 0x000fe200087fe4ff */
[----:B------:R4:W1:Y:S01]  /*1b90*/  SYNCS.PHASECHK.TRANS64.TRYWAIT P0, [UR8+0x20], R2 ;  /* 0x00002002ff0075a7 */ /* 0x0008620008001108 */
[----:B------:R-:W-:Y:S01]  /*1ba0*/  ULEA UR8, UR17, UR6, 0xb ;  /* 0x0000000611087291 */ /* 0x000fe2000f8e58ff */
[----:B------:R-:W-:Y:S01]  /*1bb0*/  UMOV UR18, 0x0 ;  /* 0x0000000000127882 */ /* 0x000fe20000000000 */
[----:B------:R-:W-:-:S02]  /*1bc0*/  UMOV UR19, 0x10000000 ;  /* 0x1000000000137882 */ /* 0x000fc40000000000 */
[----:B------:R-:W-:Y:S01]  /*1bd0*/  UIADD3 UR8, UPT, UPT, UR8, 0x7300, URZ ;  /* 0x0000730008087890 */ /* 0x000fe2000fffe0ff */
[----:B------:R2:W-:Y:S01]  /*1be0*/  UTMALDG.3D.2CTA [UR32], [UR28], desc[UR18] ;  /* 0x000012201c0075b4 */ /* 0x0005e20008211000 */
[----:B------:R-:W-:Y:S01]  /*1bf0*/  UMOV UR10, UR34 ;  /* 0x00000022000a7c82 */ /* 0x000fe20008000000 */
[----:B------:R-:W-:Y:S01]  /*1c00*/  UMOV UR12, UR36 ;  /* 0x00000024000c7c82 */ /* 0x000fe20008000000 */
[----:B------:R-:W-:Y:S01]  /*1c10*/  UMOV UR9, UR33 ;  /* 0x0000002100097c82 */ /* 0x000fe20008000000 */
[----:B------:R-:W-:Y:S01]  /*1c20*/  UMOV UR25, UR13 ;  /* 0x0000000d00197c82 */ /* 0x000fe20008000000 */
[----:B------:R-:W-:-:S03]  /*1c30*/  UMOV UR17, UR23 ;  /* 0x0000001700117c82 */ /* 0x000fc60008000000 */
[----:B------:R4:W-:Y:S01]  /*1c40*/  UTMALDG.3D.2CTA [UR8], [UR26], desc[UR18] ;  /* 0x000012081a0075b4 */ /* 0x0009e20008211000 */
[----:B--2---:R-:W-:Y:S01]  /*1c50*/  UIADD3 UR34, UPT, UPT, UR34, 0x20, URZ ;  /* 0x0000002022227890 */ /* 0x004fe2000fffe0ff */
[----:B------:R-:W-:Y:S11]  /*1c60*/  BRA.U UP2, `(.L_x_31) ;  /* 0xfffffffd024c7547 */ /* 0x000ff6000b83ffff */
.L_x_25:
[----:B----4-:R-:W-:Y:S01]  /*1c70*/  ULEA UR8, UR23, UR6, 0x3 ;  /* 0x0000000617087291 */ /* 0x010fe2000f8e18ff */
[----:B-1----:R-:W-:Y:S01]  /*1c80*/  SHF.L.U32 R2, R15, 0x1f, RZ ;  /* 0x0000001f0f027819 */ /* 0x002fe200000006ff */
[----:B------:R-:W-:Y:S01]  /*1c90*/  @!P1 SYNCS.ARRIVE.TRANS64.A1T0 RZ, [UR6+0x78], RZ ;  /* 0x000078ffffff99a7 */ /* 0x000fe20008100006 */
[----:B------:R-:W-:-:S06]  /*1ca0*/  UISETP.GT.AND UP0, UPT, UR7, UR5, UPT ;  /* 0x000000050700728c */ /* 0x000fcc000bf04270 */
[----:B--2---:R1:W2:Y:S03]  /*1cb0*/  SYNCS.PHASECHK.TRANS64.TRYWAIT P0, [UR8+0x20], R2 ;  /* 0x00002002ff0075a7 */ /* 0x0042a60008001108 */
[----:B------:R-:W-:Y:S05]  /*1cc0*/  BRA.U !UP0, `(.L_x_32) ;  /* 0x0000000108c07547 */ /* 0x000fea000b800000 */
[----:B------:R-:W-:Y:S01]  /*1cd0*/  UIADD3 UR26, UPT, UPT, UR24, UR25, URZ ;  /* 0x00000019181a7290 */ /* 0x000fe2000fffe0ff */
[----:B------:R-:W-:-:S11]  /*1ce0*/  UMOV UR27, UR23 ;  /* 0x00000017001b7c82 */ /* 0x000fd60008000000 */
.L_x_38:
[----:B------:R-:W-:Y:S01]  /*1cf0*/  ULEA UR17, UR27, UR6, 0x3 ;  /* 0x000000061b117291 */ /* 0x000fe2000f8e18ff */
[----:B--2---:R-:W-:Y:S01]  /*1d00*/  @P5 MOV R3, 0x3000 ;  /* 0x0000300000035802 */ /* 0x004fe20000000f00 */
[----:B-12---:R-:W-:Y:S10]  /*1d10*/  @P0 BRA `(.L_x_33) ;  /* 0x00000000000c0947 */ /* 0x006ff40003800000 */
[----:B------:R-:W-:-:S04]  /*1d20*/  SHF.L.U32 R5, R15, 0x1f, RZ ;  /* 0x0000001f0f057819 */ /* 0x000fc800000006ff */
[----:B------:R-:W2:Y:S02]  /*1d30*/  SYNCS.PHASECHK.TRANS64.TRYWAIT P0, [UR17+0x20], R5 ;  /* 0x00002005ff0075a7 */ /* 0x000ea40008001111 */
[----:B--2---:R-:W-:Y:S05]  /*1d40*/  @!P0 BRA `(.L_x_34) ;  /* 0x0000005800248947 */ /* 0x004fea0003800000 */
.L_x_33:
[----:B------:R2:W-:Y:S01]  /*1d50*/  @P5 SYNCS.ARRIVE.TRANS64 RZ, [UR17], R3 ;  /* 0x00000003ffff59a7 */ /* 0x0005e20008000011 */
[----:B------:R-:W-:-:S04]  /*1d60*/  ULOP3.LUT UR8, UR22, 0x2, URZ, 0xfc, !UPT ;  /* 0x0000000216087892 */ /* 0x000fc8000f8efcff */
[----:B------:R-:W-:-:S09]  /*1d70*/  UISETP.NE.AND UP0, UPT, UR8, 0x2, UPT ;  /* 0x000000020800788c */ /* 0x000fd2000bf05270 */
[----:B------:R-:W-:Y:S05]  /*1d80*/  BRA.U UP0, `(.L_x_35) ;  /* 0x0000000100047547 */ /* 0x000fea000b800000 */
[----:B------:R-:W-:Y:S05]  /*1d90*/  BPT.TRAP 0x1 ;  /* 0x000000040000795c */ /* 0x000fea0000300000 */
.L_x_35:
[----:B------:R-:W-:Y:S04]  /*1da0*/  BSSY.RECONVERGENT B0, `(.L_x_36) ;  /* 0x0000003000007945 */ /* 0x000fe80003800200 */
[----:B------:R-:W-:Y:S05]  /*1db0*/  @!P4 BRA `(.L_x_37) ;  /* 0x000000000004c947 */ /* 0x000fea0003800000 */
[----:B------:R-:W-:Y:S05]  /*1dc0*/  BPT.TRAP 0x1 ;  /* 0x000000040000795c */ /* 0x000fea0000300000 */
.L_x_37:
[----:B------:R-:W-:Y:S05]  /*1dd0*/  BSYNC.RECONVERGENT B0 ;  /* 0x0000000000007941 */ /* 0x000fea0003800200 */
.L_x_36:
        /* <DEDUP_REMOVED lines=9> */
[----:B------:R-:W-:Y:S02]  /*1e70*/  USHF.L.U32 UR18, UR25, 0x5, URZ ;  /* 0x0000000519127899 */ /* 0x000fe400080006ff */
[----:B------:R-:W-:Y:S01]  /*1e80*/  ULOP3.LUT UR17, UR17, 0xfefffff8, URZ, 0xc0, !UPT ;  /* 0xfefffff811117892 */ /* 0x000fe2000f8ec0ff */
[----:B-1----:R-:W-:Y:S01]  /*1e90*/  SHF.L.U32 R2, R15, 0x1f, RZ ;  /* 0x0000001f0f027819 */ /* 0x002fe200000006ff */
[----:B------:R-:W-:Y:S02]  /*1ea0*/  UIADD3 UR16, UPT, UPT, UR16, 0x3300, URZ ;  /* 0x0000330010107890 */ /* 0x000fe4000fffe0ff */
[----:B------:R-:W-:Y:S01]  /*1eb0*/  UIADD3.X UR33, UPT, UPT, URZ, UR15, URZ, UP1, !UPT ;  /* 0x0000000fff217290 */ /* 0x000fe20008ffe4ff */
[----:B------:R4:W1:Y:S01]  /*1ec0*/  SYNCS.PHASECHK.TRANS64.TRYWAIT P0, [UR8+0x20], R2 ;  /* 0x00002002ff0075a7 */ /* 0x0008620008001108 */
[----:B------:R-:W-:-:S02]  /*1ed0*/  ULEA UR8, UR27, UR6, 0xb ;  /* 0x000000061b087291 */ /* 0x000fc4000f8e58ff */
[----:B------:R-:W-:Y:S02]  /*1ee0*/  UIADD3.X UR31, UPT, UPT, URZ, UR15, URZ, UP0, !UPT ;  /* 0x0000000fff1f7290 */ /* 0x000fe400087fe4ff */
[----:B------:R-:W-:Y:S01]  /*1ef0*/  UIADD3 UR8, UPT, UPT, UR8, 0x7300, URZ ;  /* 0x0000730008087890 */ /* 0x000fe2000fffe0ff */
[----:B------:R-:W-:Y:S01]  /*1f00*/  UMOV UR28, 0x0 ;  /* 0x00000000001c7882 */ /* 0x000fe20000000000 */
[----:B------:R-:W-:Y:S01]  /*1f10*/  UMOV UR29, 0x10000000 ;  /* 0x10000000001d7882 */ /* 0x000fe20000000000 */
[----:B------:R-:W-:Y:S01]  /*1f20*/  UMOV UR19, UR35 ;  /* 0x0000002300137c82 */ /* 0x000fe20008000000 */
[----:B------:R-:W-:Y:S01]  /*1f30*/  UMOV UR20, UR36 ;  /* 0x0000002400147c82 */ /* 0x000fe20008000000 */
[----:B------:R-:W-:Y:S01]  /*1f40*/  UMOV UR12, UR36 ;  /* 0x00000024000c7c82 */ /* 0x000fe20008000000 */
[----:B------:R-:W-:Y:S01]  /*1f50*/  UMOV UR9, UR17 ;  /* 0x0000001100097c82 */ /* 0x000fe20008000000 */
[----:B------:R-:W-:Y:S01]  /*1f60*/  UMOV UR10, UR18 ;  /* 0x00000012000a7c82 */ /* 0x000fe20008000000 */
[----:B------:R4:W-:Y:S01]  /*1f70*/  UTMALDG.3D.2CTA [UR16], [UR32], desc[UR28] ;  /* 0x00001c10200075b4 */ /* 0x0009e20008211000 */
[----:B------:R-:W-:Y:S01]  /*1f80*/  UIADD3 UR25, UPT, UPT, UR25, 0x1, URZ ;  /* 0x0000000119197890 */ /* 0x000fe2000fffe0ff */
[----:B------:R-:W-:-:S03]  /*1f90*/  UMOV UR27, UR23 ;  /* 0x00000017001b7c82 */ /* 0x000fc60008000000 */
[----:B------:R-:W-:Y:S01]  /*1fa0*/  UISETP.NE.AND UP0, UPT, UR25, UR26, UPT ;  /* 0x0000001a1900728c */ /* 0x000fe2000bf05270 */
[----:B------:R4:W-:Y:S08]  /*1fb0*/  UTMALDG.3D.2CTA [UR8], [UR30], desc[UR28] ;  /* 0x00001c081e0075b4 */ /* 0x0009f00008211000 */
[----:B----4-:R-:W-:Y:S05]  /*1fc0*/  BRA.U UP0, `(.L_x_38) ;  /* 0xfffffffd00487547 */ /* 0x010fea000b83ffff */
.L_x_32:
[----:B-1----:R-:W-:Y:S01]  /*1fd0*/  LEA R2, R14, UR6, 0x3 ;  /* 0x000000060e027c11 */ /* 0x002fe2000f8e18ff */
[----:B------:R-:W-:Y:S01]  /*1fe0*/  NOP ;  /* 0x0000000000007918 */ /* 0x000fe20000000000 */
[----:B--2---:R-:W-:Y:S02]  /*1ff0*/  SHF.L.U32 R3, R12, 0x1f, RZ ;  /* 0x0000001f0c037819 */ /* 0x004fe400000006ff */
[----:B------:R-:W-:Y:S02]  /*2000*/  LEA R4, R14, UR6, 0x4 ;  /* 0x000000060e047c11 */ /* 0x000fe4000f8e20ff */
[----:B------:R-:W1:Y:S02]  /*2010*/  SYNCS.PHASECHK.TRANS64.TRYWAIT P0, [R2+URZ+0x80], R3 ;  /* 0x00008003020075a7 */ /* 0x000e6400080011ff */
[----:B-1----:R-:W-:Y:S05]  /*2020*/  @!P0 BRA `(.L_x_39) ;  /* 0x0000005400848947 */ /* 0x002fea0003800000 */
.L_x_136:
[----:B------:R-:W2:Y:S01]  /*2030*/  LDS.128 R4, [R4+0x110] ;  /* 0x0001100004047984 */ /* 0x000ea20000000c00 */
[----:B------:R-:W-:Y:S01]  /*2040*/  ISETP.GE.AND P0, PT, R26, 0x1, PT ;  /* 0x000000011a00780c */ /* 0x000fe20003f06270 */
[----:B-1----:R-:W-:Y:S01]  /*2050*/  VIADD R2, R2, 0x90 ;  /* 0x0000009002027836 */ /* 0x002fe20000000000 */
[----:B------:R-:W-:Y:S01]  /*2060*/  @!PT LDS RZ, [RZ] ;  /* 0x00000000fffff984 */ /* 0x000fe20000000800 */
[----:B------:R-:W-:Y:S01]  /*2070*/  @!PT LDS RZ, [RZ] ;  /* 0x00000000fffff984 */ /* 0x000fe20000000800 */
[----:B------:R-:W-:Y:S01]  /*2080*/  @!PT LDS RZ, [RZ] ;  /* 0x00000000fffff984 */ /* 0x000fe20000000800 */
[----:B------:R-:W-:Y:S01]  /*2090*/  @!PT LDS RZ, [RZ] ;  /* 0x00000000fffff984 */ /* 0x000fe20000000800 */
[----:B------:R1:W-:Y:S06]  /*20a0*/  MEMBAR.ALL.CTA ;  /* 0x0000000000007992 */ /* 0x0003ec0000008000 */
[----:B-1----:R-:W1:Y:S01]  /*20b0*/  FENCE.VIEW.ASYNC.S ;  /* 0x00000000000073c6 */ /* 0x002e620000000000 */
[----:B------:R-:W-:-:S04]  /*20c0*/  PRMT R2, RZ, 0x654, R2 ;  /* 0x00000654ff027816 */ /* 0x000fc80000000002 */
[----:B-1----:R1:W-:Y:S01]  /*20d0*/  SYNCS.ARRIVE.TRANS64.RED.A1T0 RZ, [R2+URZ], RZ ;  /* 0x000000ff02ff79a7 */ /* 0x0023e200081004ff */
[----:B--2---:R-:W-:-:S13]  /*20e0*/  LOP3.LUT P2, RZ, R6, 0x1, RZ, 0xc0, !PT ;  /* 0x0000000106ff7812 */ /* 0x004fda000784c0ff */
[----:B------:R-:W-:Y:S01]  /*20f0*/  @P2 SHF.R.U32.HI R3, RZ, 0x10, R5 ;  /* 0x00000010ff032819 */ /* 0x000fe20000011605 */
[----:B------:R-:W-:Y:S01]  /*2100*/  VOTEU.ANY UP0, P2 ;  /* 0x0000000000ff7886 */ /* 0x000fe20001000100 */
[----:B------:R-:W-:Y:S02]  /*2110*/  @P2 MOV R13, R4 ;  /* 0x00000004000d2202 */ /* 0x000fe40000000f00 */
[----:B------:R-:W-:Y:S02]  /*2120*/  @P2 R2UR.BROADCAST UR8, R3 ;  /* 0x00000000030822ca */ /* 0x000fe400008e0000 */
[----:B------:R-:W-:-:S11]  /*2130*/  @P2 LOP3.LUT R11, R5, 0xffff, RZ, 0xc0, !PT ;  /* 0x0000ffff050b2812 */ /* 0x000fd600078ec0ff */
[----:B------:R-:W-:Y:S01]  /*2140*/  @UP0 UMOV UR36, UR8 ;  /* 0x0000000800240c82 */ /* 0x000fe20008000000 */
[----:B-1----:R-:W-:Y:S05]  /*2150*/  @!P0 BRA `(.L_x_40) ;  /* 0x0000000000b88947 */ /* 0x002fea0003800000 */
[----:B------:R-:W3:Y:S01]  /*2160*/  LDC.64 R4, c[0x0][0xb18] ;  /* 0x0002c600ff047b82 */ /* 0x000ee20000000a00 */
[----:B------:R-:W-:-:S07]  /*2170*/  ISETP.NE.AND P3, PT, R26, 0x1, PT ;  /* 0x000000011a00780c */ /* 0x000fce0003f65270 */
[----:B------:R-:W1:Y:S08]  /*2180*/  LDC.64 R6, c[0x0][0xb10] ;  /* 0x0002c400ff067b82 */ /* 0x000e700000000a00 */
[----:B------:R-:W2:Y:S08]  /*2190*/  LDC R18, c[0x0][0xb20] ;  /* 0x0002c800ff127b82 */ /* 0x000eb00000000800 */
[----:B------:R-:W4:Y:S01]  /*21a0*/  LDC R20, c[0x0][0xb0c] ;  /* 0x0002c300ff147b82 */ /* 0x000f220000000800 */
[----:B---3--:R-:W-:Y:S01]  /*21b0*/  IMAD.HI.U32 R19, R0, R5, RZ ;  /* 0x0000000500137227 */ /* 0x008fe200078e00ff */
[----:B------:R-:W-:-:S03]  /*21c0*/  ISETP.NE.AND P0, PT, R4, 0x1, PT ;  /* 0x000000010400780c */ /* 0x000fc60003f05270 */
[----:B------:R-:W-:-:S03]  /*21d0*/  IMAD.HI.U32 R5, R11, R5, RZ ;  /* 0x000000050b057227 */ /* 0x000fc600078e00ff */
[----:B------:R-:W3:Y:S01]  /*21e0*/  LDC.64 R2, c[0x0][0xb28] ;  /* 0x0002ca00ff027b82 */ /* 0x000ee20000000a00 */
[----:B-1----:R-:W-:-:S04]  /*21f0*/  IMAD.HI.U32 R22, R9, R6, RZ ;  /* 0x0000000609167227 */ /* 0x002fc800078e00ff */
[----:B------:R-:W-:Y:S01]  /*2200*/  IMAD.HI.U32 R24, R13, R6, RZ ;  /* 0x000000060d187227 */ /* 0x000fe200078e00ff */
[----:B------:R-:W-:Y:S02]  /*2210*/  SHF.R.U32.HI R22, RZ, R7, R22 ;  /* 0x00000007ff167219 */ /* 0x000fe40000011616 */
[-C--:B--2---:R-:W-:Y:S02]  /*2220*/  SHF.R.U32.HI R19, RZ, R18.reuse, R19 ;  /* 0x00000012ff137219 */ /* 0x084fe40000011613 */
[----:B------:R-:W-:Y:S02]  /*2230*/  SHF.R.U32.HI R18, RZ, R18, R5 ;  /* 0x00000012ff127219 */ /* 0x000fe40000011605 */
[----:B------:R-:W-:Y:S02]  /*2240*/  SEL R19, R0, R19, !P0 ;  /* 0x0000001300137207 */ /* 0x000fe40004000000 */
[----:B------:R-:W-:Y:S02]  /*2250*/  SHF.R.U32.HI R24, RZ, R7, R24 ;  /* 0x00000007ff187219 */ /* 0x000fe40000011618 */
[----:B----4-:R-:W-:-:S02]  /*2260*/  ISETP.NE.AND P1, PT, R20, 0x1, PT ;  /* 0x000000011400780c */ /* 0x010fc40003f25270 */
[----:B------:R-:W-:Y:S02]  /*2270*/  SEL R5, R11, R18, !P0 ;  /* 0x000000120b057207 */ /* 0x000fe40004000000 */
[----:B------:R-:W-:Y:S02]  /*2280*/  SEL R21, R9, R22, !P1 ;  /* 0x0000001609157207 */ /* 0x000fe40004800000 */
[----:B------:R-:W-:Y:S01]  /*2290*/  SEL R7, R13, R24, !P1 ;  /* 0x000000180d077207 */ /* 0x000fe20004800000 */
[----:B---3--:R-:W-:-:S04]  /*22a0*/  IMAD.HI.U32 R22, R19, R2, RZ ;  /* 0x0000000213167227 */ /* 0x008fc800078e00ff */
[----:B------:R-:W-:Y:S01]  /*22b0*/  IMAD.HI.U32 R6, R21, R2, RZ ;  /* 0x0000000215067227 */ /* 0x000fe200078e00ff */
[----:B------:R-:W-:-:S04]  /*22c0*/  @P3 SHF.R.U32.HI R19, RZ, R3, R22 ;  /* 0x00000003ff133219 */ /* 0x000fc80000011616 */
        /* <DEDUP_REMOVED lines=8> */
[----:B------:R-:W-:-:S04]  /*2350*/  @!P0 IMAD.HI.U32 R18, R7, R2, RZ ;  /* 0x0000000207128227 */ /* 0x000fc800078e00ff */
[----:B------:R-:W-:Y:S01]  /*2360*/  IMAD.MOV R2, RZ, RZ, -R6 ;  /* 0x000000ffff027224 */ /* 0x000fe200078e0a06 */
[----:B------:R-:W-:-:S03]  /*2370*/  @!P0 SHF.R.U32.HI R18, RZ, R3, R18 ;  /* 0x00000003ff128219 */ /* 0x000fc60000011612 */
[----:B------:R-:W-:Y:S01]  /*2380*/  IMAD R2, R26, R2, R5 ;  /* 0x000000021a027224 */ /* 0x000fe200078e0205 */
[----:B------:R-:W-:Y:S02]  /*2390*/  @!P0 SEL R3, R7, R18, !P3 ;  /* 0x0000001207038207 */ /* 0x000fe40005800000 */
[----:B------:R-:W-:-:S03]  /*23a0*/  IADD3 R18, PT, PT, -R5, RZ, RZ ;  /* 0x000000ff05127210 */ /* 0x000fc60007ffe1ff */
[--C-:B------:R-:W-:Y:S02]  /*23b0*/  @!P0 IMAD.IADD R6, R6, 0x1, -R3.reuse ;  /* 0x0000000106068824 */ /* 0x100fe400078e0a03 */
[----:B------:R-:W-:Y:S01]  /*23c0*/  @!P0 IMAD R3, R2, R21, R3 ;  /* 0x0000001502038224 */ /* 0x000fe200078e0203 */
[----:B------:R-:W-:Y:S01]  /*23d0*/  IADD3 R2, PT, PT, -R7, RZ, RZ ;  /* 0x000000ff07027210 */ /* 0x000fe20007ffe1ff */
[----:B------:R-:W-:Y:S02]  /*23e0*/  @!P0 IMAD R5, R26, R6, R7 ;  /* 0x000000061a058224 */ /* 0x000fe400078e0207 */
[----:B------:R-:W-:Y:S02]  /*23f0*/  IMAD R11, R4, R18, R11 ;  /* 0x00000012040b7224 */ /* 0x000fe400078e020b */
[----:B------:R-:W-:Y:S02]  /*2400*/  @!P0 IMAD.MOV.U32 R7, RZ, RZ, R3 ;  /* 0x000000ffff078224 */ /* 0x000fe400078e0003 */
[----:B------:R-:W-:-:S02]  /*2410*/  IMAD R2, R20, R2, R13 ;  /* 0x0000000214027224 */ /* 0x000fc400078e020d */
[----:B------:R-:W-:Y:S02]  /*2420*/  IMAD R11, R5, R4, R11 ;  /* 0x00000004050b7224 */ /* 0x000fe400078e020b */
[----:B------:R-:W-:Y:S02]  /*2430*/  IMAD R13, R7, R20, R2 ;  /* 0x00000014070d7224 */ /* 0x000fe400078e0202 */
.L_x_40:
[----:B------:R-:W1:Y:S02]  /*2440*/  LDCU UR8, c[0x0][0xb30] ;  /* 0x00016600ff0877ac */ /* 0x000e640008000800 */
[----:B-1----:R-:W-:-:S09]  /*2450*/  UISETP.NE.AND UP0, UPT, UR8, 0x1, UPT ;  /* 0x000000010800788c */ /* 0x002fd2000bf05270 */
[----:B------:R-:W-:Y:S05]  /*2460*/  BRA.U UP0, `(.L_x_41) ;  /* 0x0000000100407547 */ /* 0x000fea000b800000 */
[----:B------:R-:W1:Y:S08]  /*2470*/  LDC.64 R4, c[0x0][0xb10] ;  /* 0x0002c400ff047b82 */ /* 0x000e700000000a00 */
[----:B------:R-:W2:Y:S08]  /*2480*/  LDC.64 R2, c[0x0][0xb18] ;  /* 0x0002c600ff027b82 */ /* 0x000eb00000000a00 */
[----:B------:R-:W4:Y:S08]  /*2490*/  LDC R6, c[0x0][0xb20] ;  /* 0x0002c800ff067b82 */ /* 0x000f300000000800 */
[----:B------:R-:W3:Y:S01]  /*24a0*/  LDC R18, c[0x0][0xb0c] ;  /* 0x0002c300ff127b82 */ /* 0x000ee20000000800 */
[----:B-1----:R-:W-:-:S05]  /*24b0*/  IMAD.HI.U32 R4, R13, R4, RZ ;  /* 0x000000040d047227 */ /* 0x002fca00078e00ff */
[----:B------:R-:W-:Y:S01]  /*24c0*/  SHF.R.U32.HI R4, RZ, R5, R4 ;  /* 0x00000005ff047219 */ /* 0x000fe20000011604 */
[----:B--2---:R-:W-:Y:S01]  /*24d0*/  IMAD.HI.U32 R3, R11, R3, RZ ;  /* 0x000000030b037227 */ /* 0x004fe200078e00ff */
[----:B------:R-:W-:-:S04]  /*24e0*/  ISETP.NE.AND P0, PT, R2, 0x1, PT ;  /* 0x000000010200780c */ /* 0x000fc80003f05270 */
[----:B----4-:R-:W-:-:S04]  /*24f0*/  SHF.R.U32.HI R6, RZ, R6, R3 ;  /* 0x00000006ff067219 */ /* 0x010fc80000011603 */
[----:B------:R-:W-:Y:S02]  /*2500*/  SEL R3, R11, R6, !P0 ;  /* 0x000000060b037207 */ /* 0x000fe40004000000 */
[----:B---3--:R-:W-:-:S04]  /*2510*/  ISETP.NE.AND P1, PT, R18, 0x1, PT ;  /* 0x000000011200780c */ /* 0x008fc80003f25270 */
[----:B------:R-:W-:-:S05]  /*2520*/  SEL R4, R13, R4, !P1 ;  /* 0x000000040d047207 */ /* 0x000fca0004800000 */
[----:B------:R-:W-:Y:S02]  /*2530*/  IMAD.IADD R5, R3, 0x1, -R4 ;  /* 0x0000000103057824 */ /* 0x000fe400078e0a04 */
[----:B------:R-:W-:Y:S02]  /*2540*/  IMAD.IADD R3, R4, 0x1, -R3 ;  /* 0x0000000104037824 */ /* 0x000fe400078e0a03 */
[----:B------:R-:W-:Y:S02]  /*2550*/  IMAD R13, R5, R18, R13 ;  /* 0x00000012050d7224 */ /* 0x000fe400078e020d */
[----:B------:R-:W-:-:S07]  /*2560*/  IMAD R11, R3, R2, R11 ;  /* 0x00000002030b7224 */ /* 0x000fce00078e020b */
.L_x_41:
[----:B------:R-:W-:Y:S01]  /*2570*/  VIADD R14, R14, 0x1 ;  /* 0x000000010e0e7836 */ /* 0x000fe20000000000 */
[----:B------:R-:W-:Y:S01]  /*2580*/  PLOP3.LUT P1, PT, PT, PT, PT, 0x80, 0x8 ;  /* 0x000000000008781c */ /* 0x000fe20003f2f070 */
[----:B------:R-:W-:Y:S02]  /*2590*/  IMAD.IADD R21, R13, 0x1, R60 ;  /* 0x000000010d157824 */ /* 0x000fe400078e023c */
[----:B------:R-:W-:Y:S01]  /*25a0*/  IMAD.IADD R20, R11, 0x1, R58 ;  /* 0x000000010b147824 */ /* 0x000fe200078e023a */
[----:B------:R-:W-:-:S04]  /*25b0*/  ISETP.NE.AND P0, PT, R14, 0x2, PT ;  /* 0x000000020e00780c */ /* 0x000fc80003f05270 */
[----:B------:R-:W-:Y:S02]  /*25c0*/  SEL R3, RZ, 0x1, P0 ;  /* 0x00000001ff037807 */ /* 0x000fe40000000000 */
[----:B------:R-:W-:Y:S02]  /*25d0*/  SEL R14, R14, RZ, P0 ;  /* 0x000000ff0e0e7207 */ /* 0x000fe40000000000 */
[----:B------:R-:W-:Y:S01]  /*25e0*/  LOP3.LUT R12, R12, R3, RZ, 0x3c, !PT ;  /* 0x000000030c0c7212 */ /* 0x000fe200078e3cff */
[----:B------:R-:W-:Y:S06]  /*25f0*/  @P2 BRA `(.L_x_42) ;  /* 0xfffffff000582947 */ /* 0x000fec000383ffff */
[----:B------:R-:W-:Y:S01]  /*2600*/  UIADD3 UR6, UPT, UPT, UR6, 0x20, URZ ;  /* 0x0000002006067890 */ /* 0x000fe2000fffe0ff */
[----:B------:R-:W-:-:S03]  /*2610*/  SHF.L.U32 R3, R15, 0x1f, RZ ;  /* 0x0000001f0f037819 */ /* 0x000fc600000006ff */
[----:B------:R-:W-:-:S09]  /*2620*/  ULEA UR4, UR23, UR6, 0x3 ;  /* 0x0000000617047291 */ /* 0x000fd2000f8e18ff */
[----:B------:R-:W1:Y:S02]  /*2630*/  SYNCS.PHASECHK.TRANS64.TRYWAIT P0, [UR4], R3 ;  /* 0x00000003ff0075a7 */ /* 0x000e640008001104 */
[----:B-1----:R-:W-:Y:S05]  /*2640*/  @!P0 BRA `(.L_x_43) ;  /* 0x0000005000108947 */ /* 0x002fea0003800000 */
.L_x_138:
[----:B------:R-:W-:-:S04]  /*2650*/  UIADD3 UR5, UPT, UPT, UR23, 0x1, URZ ;  /* 0x0000000117057890 */ /* 0x000fc8000fffe0ff */
[----:B------:R-:W-:-:S04]  /*2660*/  UISETP.NE.AND UP0, UPT, UR5, 0x4, UPT ;  /* 0x000000040500788c */ /* 0x000fc8000bf05270 */
[----:B------:R-:W-:Y:S02]  /*2670*/  USEL UR7, URZ, 0x1, UP0 ;  /* 0x00000001ff077887 */ /* 0x000fe40008000000 */
[----:B------:R-:W-:-:S04]  /*2680*/  USEL UR5, UR5, URZ, UP0 ;  /* 0x000000ff05057287 */ /* 0x000fc80008000000 */
[----:B------:R-:W-:Y:S01]  /*2690*/  ULEA UR4, UR5, UR6, 0x3 ;  /* 0x0000000605047291 */ /* 0x000fe2000f8e18ff */
[----:B------:R-:W-:-:S04]  /*26a0*/  LOP3.LUT R2, R15, UR7, RZ, 0x3c, !PT ;  /* 0x000000070f027c12 */ /* 0x000fc8000f8e3cff */
[----:B-1----:R-:W-:-:S04]  /*26b0*/  SHF.L.U32 R3, R2, 0x1f, RZ ;  /* 0x0000001f02037819 */ /* 0x002fc800000006ff */
[----:B------:R-:W1:Y:S02]  /*26c0*/  SYNCS.PHASECHK.TRANS64.TRYWAIT P0, [UR4], R3 ;  /* 0x00000003ff0075a7 */ /* 0x000e640008001104 */
[----:B-1----:R-:W-:Y:S05]  /*26d0*/  @!P0 BRA `(.L_x_44) ;  /* 0x0000005000048947 */ /* 0x002fea0003800000 */
.L_x_140:
        /* <DEDUP_REMOVED lines=9> */
.L_x_142:
[----:B------:R-:W-:-:S04]  /*2770*/  UIADD3 UR5, UPT, UPT, UR5, 0x1, URZ ;  /* 0x0000000105057890 */ /* 0x000fc8000fffe0ff */
[----:B------:R-:W-:-:S04]  /*2780*/  UISETP.NE.AND UP0, UPT, UR5, 0x4, UPT ;  /* 0x000000040500788c */ /* 0x000fc8000bf05270 */
[----:B------:R-:W-:Y:S02]  /*2790*/  USEL UR4, URZ, 0x1, UP0 ;  /* 0x00000001ff047887 */ /* 0x000fe40008000000 */
[----:B------:R-:W-:-:S04]  /*27a0*/  USEL UR5, UR5, URZ, UP0 ;  /* 0x000000ff05057287 */ /* 0x000fc80008000000 */
[----:B------:R-:W-:Y:S01]  /*27b0*/  ULEA UR5, UR5, UR6, 0x3 ;  /* 0x0000000605057291 */ /* 0x000fe2000f8e18ff */
[----:B-1----:R-:W-:-:S04]  /*27c0*/  LOP3.LUT R3, R2, UR4, RZ, 0x3c, !PT ;  /* 0x0000000402037c12 */ /* 0x002fc8000f8e3cff */
[----:B------:R-:W-:Y:S01]  /*27d0*/  SHF.L.U32 R3, R3, 0x1f, RZ ;  /* 0x0000001f03037819 */ /* 0x000fe200000006ff */
[----:B---3--:R-:W-:-:S07]  /*27e0*/  IMAD.U32 R0, RZ, RZ, UR5 ;  /* 0x00000005ff007e24 */ /* 0x008fce000f8e00ff */
.L_x_46:
[----:B-1----:R1:W2:Y:S02]  /*27f0*/  SYNCS.PHASECHK.TRANS64.TRYWAIT P0, [R0+URZ], R3 ;  /* 0x00000003000075a7 */ /* 0x0022a400080011ff */
[----:B--2---:R-:W-:Y:S05]  /*2800*/  @!P0 NANOSLEEP.SYNCS 0x989680 ;  /* 0x009896800000895d */ /* 0x004fea0003900000 */
[----:B------:R-:W2:Y:S02]  /*2810*/  @!P0 SYNCS.PHASECHK.TRANS64 P0, [R0+URZ], R3 ;  /* 0x00000003000085a7 */ /* 0x000ea400080010ff */
[----:B--2---:R-:W-:Y:S05]  /*2820*/  @P0 EXIT ;  /* 0x000000000000094d */ /* 0x004fea0003800000 */
[----:B------:R-:W-:Y:S05]  /*2830*/  BRA `(.L_x_46) ;  /* 0xfffffffc00ec7947 */ /* 0x000fea000383ffff */
.L_x_22:
[----:B------:R-:W-:-:S04]  /*2840*/  UISETP.NE.AND UP1, UPT, UR37, URZ, UPT ;  /* 0x000000ff2500728c */ /* 0x000fc8000bf25270 */
[----:B------:R-:W-:-:S09]  /*2850*/  UISETP.NE.OR UP1, UPT, UR10, 0x1, UP1 ;  /* 0x000000010a00788c */ /* 0x000fd20008f25670 */
[----:B------:R-:W-:Y:S05]  /*2860*/  BRA.U UP1, `(.L_x_47) ;  /* 0x00000005014c7547 */ /* 0x000fea000b800000 */
[----:B------:R-:W-:Y:S01]  /*2870*/  HFMA2 R11, -RZ, RZ, 0, 0 ;  /* 0x00000000ff0b7431 */ /* 0x000fe200000001ff */
[----:B------:R-:W-:Y:S01]  /*2880*/  ISETP.GE.U32.AND P2, PT, R10, 0x2, PT ;  /* 0x000000020a00780c */ /* 0x000fe20003f46070 */
[----:B------:R-:W-:Y:S01]  /*2890*/  IMAD.MOV.U32 R12, RZ, RZ, 0x1 ;  /* 0x00000001ff0c7424 */ /* 0x000fe200078e00ff */
[----:B------:R-:W-:Y:S01]  /*28a0*/  CS2R R8, SRZ ;  /* 0x0000000000087805 */ /* 0x000fe2000001ff00 */
[----:B------:R-:W-:Y:S01]  /*28b0*/  IMAD.MOV.U32 R3, RZ, RZ, RZ ;  /* 0x000000ffff037224 */ /* 0x000fe200078e00ff */
[----:B------:R-:W-:Y:S01]  /*28c0*/  UMOV UR4, 0x400 ;  /* 0x0000040000047882 */ /* 0x000fe20000000000 */
[----:B------:R-:W-:Y:S01]  /*28d0*/  UMOV UR6, URZ ;  /* 0x000000ff00067c82 */ /* 0x000fe20008000000 */
[----:B------:R-:W-:-:S12]  /*28e0*/  ULEA UR37, UR37, UR4, 0x18 ;  /* 0x0000000425257291 */ /* 0x000fd8000f8ec0ff */
.L_x_51:
[----:B------:R-:W-:Y:S02]  /*28f0*/  LEA R0, R3, UR37, 0x3 ;  /* 0x0000002503007c11 */ /* 0x000fe4000f8e18ff */
[----:B------:R-:W-:-:S03]  /*2900*/  SHF.L.U32 R5, R8, 0x1f, RZ ;  /* 0x0000001f08057819 */ /* 0x000fc600000006ff */
[----:B------:R-:W-:Y:S01]  /*2910*/  VIADD R4, R0, 0xf0 ;  /* 0x000000f000047836 */ /* 0x000fe20000000000 */
[----:B------:R-:W1:Y:S02]  /*2920*/  SYNCS.PHASECHK.TRANS64.TRYWAIT P0, [R0+URZ+0xe0], R5 ;  /* 0x0000e005000075a7 */ /* 0x000e6400080011ff */
[----:B-1----:R-:W-:Y:S05]  /*2930*/  @!P0 BRA `(.L_x_48) ;  /* 0x0000004c009c8947 */ /* 0x002fea0003800000 */
.L_x_143:
[----:B------:R-:W-:Y:S01]  /*2940*/  ULEA UR5, UR6, UR37, 0x3 ;  /* 0x0000002506057291 */ /* 0x000fe2000f8e18ff */
[----:B------:R-:W-:Y:S01]  /*2950*/  PRMT R4, RZ, 0x654, R4 ;  /* 0x00000654ff047816 */ /* 0x000fe20000000004 */
[----:B-1----:R-:W-:Y:S01]  /*2960*/  @!P2 IMAD.MOV.U32 R5, RZ, RZ, 0x10 ;  /* 0x00000010ff05a424 */ /* 0x002fe200078e00ff */
[----:B------:R-:W-:Y:S01]  /*2970*/  SHF.L.U32 R7, R12, 0x1f, RZ ;  /* 0x0000001f0c077819 */ /* 0x000fe200000006ff */
[----:B------:R-:W-:Y:S01]  /*2980*/  UIADD3 UR4, UPT, UPT, UR5, 0x80, URZ ;  /* 0x0000008005047890 */ /* 0x000fe2000fffe0ff */
[----:B------:R1:W-:Y:S05]  /*2990*/  SYNCS.ARRIVE.TRANS64.RED.A1T0 RZ, [R4+URZ], RZ ;  /* 0x000000ff04ff79a7 */ /* 0x0003ea00081004ff */
[----:B------:R-:W-:Y:S01]  /*29a0*/  IMAD.U32 R13, RZ, RZ, UR4 ;  /* 0x00000004ff0d7e24 */ /* 0x000fe2000f8e00ff */
[----:B------:R-:W2:Y:S04]  /*29b0*/  SYNCS.PHASECHK.TRANS64.TRYWAIT P0, [UR5+0x90], R7 ;  /* 0x00009007ff0075a7 */ /* 0x000ea80008001105 */
[----:B------:R-:W-:Y:S01]  /*29c0*/  PRMT R13, R10, 0x654, R13 ;  /* 0x000006540a0d7816 */ /* 0x000fe2000000000d */
[----:B-12---:R-:W-:Y:S06]  /*29d0*/  @!P0 BRA `(.L_x_49) ;  /* 0x0000004c00888947 */ /* 0x006fec0003800000 */
.L_x_145:
[----:B------:R-:W-:Y:S01]  /*29e0*/  ULEA UR4, UR6, UR37, 0x4 ;  /* 0x0000002506047291 */ /* 0x000fe2000f8e20ff */
[----:B------:R-:W-:Y:S01]  /*29f0*/  SEL R2, R13, R2, !P2 ;  /* 0x000000020d027207 */ /* 0x000fe20005000000 */
[----:B------:R-:W-:Y:S01]  /*2a00*/  UIADD3 UR5, UPT, UPT, UR5, 0x80, URZ ;  /* 0x0000008005057890 */ /* 0x000fe2000fffe0ff */
[----:B-1----:R-:W-:Y:S01]  /*2a10*/  LEA R0, R11, UR37, 0x3 ;  /* 0x000000250b007c11 */ /* 0x002fe2000f8e18ff */
[----:B------:R-:W-:Y:S01]  /*2a20*/  UIADD3 UR4, UPT, UPT, UR4, 0x110, URZ ;  /* 0x0000011004047890 */ /* 0x000fe2000fffe0ff */
[----:B------:R1:W-:Y:S01]  /*2a30*/  @!P2 SYNCS.ARRIVE.TRANS64.RED RZ, [R2+URZ], R5 ;  /* 0x0000000502ffa9a7 */ /* 0x0003e200080004ff */
[----:B------:R-:W-:Y:S01]  /*2a40*/  UIADD3 UR6, UPT, UPT, UR6, 0x1, URZ ;  /* 0x0000000106067890 */ /* 0x000fe2000fffe0ff */
[----:B------:R-:W-:-:S03]  /*2a50*/  VIADD R3, R3, 0x1 ;  /* 0x0000000103037836 */ /* 0x000fc60000000000 */
[----:B------:R-:W-:Y:S02]  /*2a60*/  UISETP.NE.AND UP0, UPT, UR6, 0x2, UPT ;  /* 0x000000020600788c */ /* 0x000fe4000bf05270 */
[----:B------:R-:W-:Y:S01]  /*2a70*/  ISETP.NE.AND P0, PT, R3, 0x2, PT ;  /* 0x000000020300780c */ /* 0x000fe20003f05270 */
[----:B------:R-:W-:Y:S06]  /*2a80*/  UGETNEXTWORKID.BROADCAST [UR4], [UR5] ;  /* 0x00000000040073ca */ /* 0x000fec0008000100 */
[----:B------:R-:W-:Y:S02]  /*2a90*/  USEL UR4, URZ, 0x1, UP0 ;  /* 0x00000001ff047887 */ /* 0x000fe40008000000 */
[----:B------:R-:W-:-:S04]  /*2aa0*/  USEL UR6, UR6, URZ, UP0 ;  /* 0x000000ff06067287 */ /* 0x000fc80008000000 */
[----:B------:R-:W-:Y:S02]  /*2ab0*/  LOP3.LUT R12, R12, UR4, RZ, 0x3c, !PT ;  /* 0x000000040c0c7c12 */ /* 0x000fe4000f8e3cff */
[----:B-1----:R-:W-:-:S04]  /*2ac0*/  SHF.L.U32 R5, R9, 0x1f, RZ ;  /* 0x0000001f09057819 */ /* 0x002fc800000006ff */
[----:B------:R-:W1:Y:S02]  /*2ad0*/  SYNCS.PHASECHK.TRANS64.TRYWAIT P1, [R0+URZ+0x80], R5 ;  /* 0x00008005000075a7 */ /* 0x000e6400080211ff */
[----:B-1----:R-:W-:Y:S05]  /*2ae0*/  @!P1 BRA `(.L_x_50) ;  /* 0x0000004c005c9947 */ /* 0x002fea0003800000 */
.L_x_146:
[----:B------:R-:W-:Y:S01]  /*2af0*/  LEA R4, R11, UR37, 0x4 ;  /* 0x000000250b047c11 */ /* 0x000fe2000f8e20ff */
[----:B-1----:R-:W-:Y:S01]  /*2b00*/  VIADD R0, R0, 0x90 ;  /* 0x0000009000007836 */ /* 0x002fe20000000000 */
[----:B------:R-:W-:Y:S01]  /*2b10*/  SEL R3, R3, RZ, P0 ;  /* 0x000000ff03037207 */ /* 0x000fe20000000000 */
[----:B------:R-:W-:-:S03]  /*2b20*/  VIADD R11, R11, 0x1 ;  /* 0x000000010b0b7836 */ /* 0x000fc60000000000 */
[----:B------:R-:W1:Y:S01]  /*2b30*/  LDS.128 R4, [R4+0x110] ;  /* 0x0001100004047984 */ /* 0x000e620000000c00 */
[----:B------:R-:W-:Y:S02]  /*2b40*/  PRMT R0, RZ, 0x654, R0 ;  /* 0x00000654ff007816 */ /* 0x000fe40000000000 */
[C---:B------:R-:W-:Y:S01]  /*2b50*/  ISETP.NE.AND P1, PT, R11.reuse, 0x2, PT ;  /* 0x000000020b00780c */ /* 0x040fe20003f25270 */
[----:B------:R-:W-:Y:S01]  /*2b60*/  @!PT LDS RZ, [RZ] ;  /* 0x00000000fffff984 */ /* 0x000fe20000000800 */
[----:B------:R-:W-:Y:S01]  /*2b70*/  @!PT LDS RZ, [RZ] ;  /* 0x00000000fffff984 */ /* 0x000fe20000000800 */
[----:B------:R-:W-:Y:S01]  /*2b80*/  @!PT LDS RZ, [RZ] ;  /* 0x00000000fffff984 */ /* 0x000fe20000000800 */
[----:B------:R-:W-:Y:S01]  /*2b90*/  @!PT LDS RZ, [RZ] ;  /* 0x00000000fffff984 */ /* 0x000fe20000000800 */
[----:B------:R2:W-:Y:S06]  /*2ba0*/  MEMBAR.ALL.CTA ;  /* 0x0000000000007992 */ /* 0x0005ec0000008000 */
[----:B--2---:R-:W2:Y:S01]  /*2bb0*/  FENCE.VIEW.ASYNC.S ;  /* 0x00000000000073c6 */ /* 0x004ea20000000000 */
[----:B------:R-:W-:Y:S01]  /*2bc0*/  SEL R11, R11, RZ, P1 ;  /* 0x000000ff0b0b7207 */ /* 0x000fe20000800000 */
[----:B--2---:R2:W-:Y:S01]  /*2bd0*/  SYNCS.ARRIVE.TRANS64.RED.A1T0 RZ, [R0+URZ], RZ ;  /* 0x000000ff00ff79a7 */ /* 0x0045e200081004ff */
[----:B-1----:R-:W-:-:S02]  /*2be0*/  LOP3.LUT P3, RZ, R6, 0x1, RZ, 0xc0, !PT ;  /* 0x0000000106ff7812 */ /* 0x002fc4000786c0ff */
[----:B------:R-:W-:-:S04]  /*2bf0*/  SEL R5, RZ, 0x1, P0 ;  /* 0x00000001ff057807 */ /* 0x000fc80000000000 */
[----:B------:R-:W-:Y:S02]  /*2c00*/  LOP3.LUT R8, R8, R5, RZ, 0x3c, !PT ;  /* 0x0000000508087212 */ /* 0x000fe400078e3cff */
[----:B--2---:R-:W-:-:S04]  /*2c10*/  SEL R0, RZ, 0x1, P1 ;  /* 0x00000001ff007807 */ /* 0x004fc80000800000 */
[----:B------:R-:W-:Y:S01]  /*2c20*/  LOP3.LUT R9, R9, R0, RZ, 0x3c, !PT ;  /* 0x0000000009097212 */ /* 0x000fe200078e3cff */
[----:B------:R-:W-:Y:S06]  /*2c30*/  @P3 BRA `(.L_x_51) ;  /* 0xfffffffc002c3947 */ /* 0x000fec000383ffff */
[----:B------:R-:W-:Y:S01]  /*2c40*/  ULEA UR5, UR6, UR37, 0x3 ;  /* 0x0000002506057291 */ /* 0x000fe2000f8e18ff */
[----:B------:R-:W-:-:S08]  /*2c50*/  SHF.L.U32 R3, R12, 0x1f, RZ ;  /* 0x0000001f0c037819 */ /* 0x000fd000000006ff */
[----:B------:R-:W1:Y:S02]  /*2c60*/  SYNCS.PHASECHK.TRANS64 P0, [UR5+0x90], R3 ;  /* 0x00009003ff0075a7 */ /* 0x000e640008001005 */
[----:B-1----:R-:W-:Y:S05]  /*2c70*/  @P0 BRA `(.L_x_52) ;  /* 0x0000000000080947 */ /* 0x002fea0003800000 */
[----:B------:R-:W1:Y:S02]  /*2c80*/  SYNCS.PHASECHK.TRANS64.TRYWAIT P0, [UR5+0x90], R3 ;  /* 0x00009003ff0075a7 */ /* 0x000e640008001105 */
[----:B-1----:R-:W-:Y:S05]  /*2c90*/  @!P0 BRA `(.L_x_53) ;  /* 0x0000004c00048947 */ /* 0x002fea0003800000 */
.L_x_52:
[----:B------:R-:W-:-:S04]  /*2ca0*/  UIADD3 UR4, UPT, UPT, UR6, 0x1, URZ ;  /* 0x0000000106047890 */ /* 0x000fc8000fffe0ff */
[----:B------:R-:W-:-:S04]  /*2cb0*/  UISETP.NE.AND UP0, UPT, UR4, 0x2, UPT ;  /* 0x000000020400788c */ /* 0x000fc8000bf05270 */
[----:B------:R-:W-:Y:S02]  /*2cc0*/  USEL UR7, URZ, 0x1, UP0 ;  /* 0x00000001ff077887 */ /* 0x000fe40008000000 */
[----:B------:R-:W-:-:S04]  /*2cd0*/  USEL UR4, UR4, URZ, UP0 ;  /* 0x000000ff04047287 */ /* 0x000fc80008000000 */
[----:B------:R-:W-:Y:S01]  /*2ce0*/  ULEA UR4, UR4, UR37, 0x3 ;  /* 0x0000002504047291 */ /* 0x000fe2000f8e18ff */
[----:B-1----:R-:W-:-:S04]  /*2cf0*/  LOP3.LUT R3, R12, UR7, RZ, 0x3c, !PT ;  /* 0x000000070c037c12 */ /* 0x002fc8000f8e3cff */
[----:B------:R-:W-:-:S04]  /*2d00*/  SHF.L.U32 R0, R3, 0x1f, RZ ;  /* 0x0000001f03007819 */ /* 0x000fc800000006ff */
[----:B------:R-:W1:Y:S02]  /*2d10*/  SYNCS.PHASECHK.TRANS64 P0, [UR4+0x90], R0 ;  /* 0x00009000ff0075a7 */ /* 0x000e640008001004 */
[----:B-1----:R-:W-:Y:S05]  /*2d20*/  @P0 EXIT ;  /* 0x000000000000094d */ /* 0x002fea0003800000 */
[----:B------:R-:W-:Y:S02]  /*2d30*/  SHF.L.U32 R3, R3, 0x1f, RZ ;  /* 0x0000001f03037819 */ /* 0x000fe400000006ff */
[----:B------:R-:W-:-:S07]  /*2d40*/  MOV R0, UR4 ;  /* 0x0000000400007c02 */ /* 0x000fce0008000f00 */
.L_x_54:
[----:B-1----:R1:W2:Y:S02]  /*2d50*/  SYNCS.PHASECHK.TRANS64.TRYWAIT P0, [R0+URZ+0x90], R3 ;  /* 0x00009003000075a7 */ /* 0x0022a400080011ff */
[----:B--2---:R-:W-:Y:S05]  /*2d60*/  @!P0 NANOSLEEP.SYNCS 0x989680 ;  /* 0x009896800000895d */ /* 0x004fea0003900000 */
[----:B------:R-:W2:Y:S02]  /*2d70*/  @!P0 SYNCS.PHASECHK.TRANS64 P0, [R0+URZ+0x90], R3 ;  /* 0x00009003000085a7 */ /* 0x000ea400080010ff */
[----:B--2---:R-:W-:Y:S05]  /*2d80*/  @P0 EXIT ;  /* 0x000000000000094d */ /* 0x004fea0003800000 */
[----:B------:R-:W-:Y:S05]  /*2d90*/  BRA `(.L_x_54) ;  /* 0xfffffffc00ec7947 */ /* 0x000fea000383ffff */
.L_x_47:
[----:B------:R-:W-:Y:S05]  /*2da0*/  BRA.U UP4, `(.L_x_55) ;  /* 0x0000001104a07547 */ /* 0x000fea000b800000 */
[----:B------:R-:W-:Y:S01]  /*2db0*/  UMOV UR6, 0x40 ;  /* 0x0000004000067882 */ /* 0x000fe20000000000 */
[----:B------:R-:W-:Y:S01]  /*2dc0*/  NOP ;  /* 0x0000000000007918 */ /* 0x000fe20000000000 */
[----:B------:R-:W-:Y:S01]  /*2dd0*/  ULEA UR6, UR37, UR6, 0x18 ;  /* 0x0000000625067291 */ /* 0x000fe2000f8ec0ff */
[----:B------:R-:W-:Y:S02]  /*2de0*/  UMOV UR7, 0x400 ;  /* 0x0000040000077882 */ /* 0x000fe40000000000 */
[----:B------:R-:W-:-:S06]  /*2df0*/  ULEA UR37, UR37, UR7, 0x18 ;  /* 0x0000000725257291 */ /* 0x000fcc000f8ec0ff */
[----:B------:R-:W1:Y:S02]  /*2e00*/  LDS.U8 R2, [UR6+0x1c] ;  /* 0x00001c06ff027984 */ /* 0x000e640008000000 */
[----:B-1----:R-:W-:-:S13]  /*2e10*/  ISETP.NE.AND P0, PT, R2, RZ, PT ;  /* 0x000000ff0200720c */ /* 0x002fda0003f05270 */
[----:B------:R-:W-:Y:S05]  /*2e20*/  @P0 BRA `(.L_x_56) ;  /* 0x0000000400080947 */ /* 0x000fea0003800000 */
[----:B------:R-:W-:Y:S02]  /*2e30*/  UISETP.NE.U32.AND UP0, UPT, UR5, 0x1, UPT ;  /* 0x000000010500788c */ /* 0x000fe4000bf05070 */
[----:B------:R-:W-:-:S07]  /*2e40*/  UIADD3 UR8, UPT, UPT, UR6, 0x8, URZ ;  /* 0x0000000806087890 */ /* 0x000fce000fffe0ff */
[----:B------:R-:W-:Y:S05]  /*2e50*/  BRA.U !UP0, `(.L_x_57) ;  /* 0x00000001089c7547 */ /* 0x000fea000b800000 */
[----:B------:R-:W-:Y:S01]  /*2e60*/  ELECT P0, URZ, PT ;  /* 0x0000000000ff782f */ /* 0x000fe20003800000 */
[----:B------:R-:W-:-:S12]  /*2e70*/  BSSY B0, `(.L_x_57) ;  /* 0x0000025000007945 */ /* 0x000fd80003800000 */
[----:B------:R-:W-:Y:S05]  /*2e80*/  @!P0 BRA `(.L_x_58) ;  /* 0x00000000008c8947 */ /* 0x000fea0003800000 */
[----:B------:R-:W-:-:S05]  /*2e90*/  UMOV UR7, 0x10 ;  /* 0x0000001000077882 */ /* 0x000fca0000000000 */
[----:B------:R-:W-:Y:S04]  /*2ea0*/  DEPBAR.LE SB1, 0x36 ;  /* 0x00009d800000791a */ /* 0x000fe80000000000 */
[----:B------:R-:W1:Y:S02]  /*2eb0*/  UTCATOMSWS.2CTA.FIND_AND_SET.ALIGN UP1, UR7, UR7 ;  /* 0x00000007000775e3 */ /* 0x000e640008220800 */
[----:B-1----:R-:W-:Y:S01]  /*2ec0*/  MOV R11, UR7 ;  /* 0x00000007000b7c02 */ /* 0x002fe20008000f00 */
[----:B------:R-:W-:Y:S06]  /*2ed0*/  BRA.U UP1, `(.L_x_59) ;  /* 0x0000000101187547 */ /* 0x000fec000b800000 */
.L_x_60:
[----:B------:R-:W-:Y:S05]  /*2ee0*/  NANOSLEEP 0x64 ;  /* 0x000000640000795d */ /* 0x000fea0003800000 */
[----:B------:R-:W-:-:S05]  /*2ef0*/  UMOV UR7, 0x10 ;  /* 0x0000001000077882 */ /* 0x000fca0000000000 */
[----:B------:R-:W-:Y:S04]  /*2f00*/  DEPBAR.LE SB1, 0x36 ;  /* 0x00009d800000791a */ /* 0x000fe80000000000 */
[----:B------:R-:W1:Y:S02]  /*2f10*/  UTCATOMSWS.2CTA.FIND_AND_SET.ALIGN UP1, UR7, UR7 ;  /* 0x00000007000775e3 */ /* 0x000e640008220800 */
[----:B-1----:R-:W-:Y:S01]  /*2f20*/  MOV R11, UR7 ;  /* 0x00000007000b7c02 */ /* 0x002fe20008000f00 */
[----:B------:R-:W-:Y:S05]  /*2f30*/  BRA.U !UP1, `(.L_x_60) ;  /* 0xfffffffd09e87547 */ /* 0x000fea000b83ffff */
.L_x_59:
[----:B------:R-:W1:Y:S01]  /*2f40*/  LDS R5, [UR6+0x10] ;  /* 0x00001006ff057984 */ /* 0x000e620008000800 */
[----:B------:R-:W-:Y:S01]  /*2f50*/  IMAD.U32 R3, RZ, RZ, UR37 ;  /* 0x00000025ff037e24 */ /* 0x000fe2000f8e00ff */
[----:B------:R-:W-:-:S03]  /*2f60*/  MOV R2, UR4 ;  /* 0x0000000400027c02 */ /* 0x000fc60008000f00 */
[----:B------:R-:W-:Y:S01]  /*2f70*/  VIADD R3, R3, 0x130 ;  /* 0x0000013003037836 */ /* 0x000fe20000000000 */
[----:B-1----:R-:W-:-:S04]  /*2f80*/  SHF.L.U32 R5, R5, 0x1f, RZ ;  /* 0x0000001f05057819 */ /* 0x002fc800000006ff */
[----:B------:R-:W1:Y:S02]  /*2f90*/  SYNCS.PHASECHK.TRANS64.TRYWAIT P0, [UR6+0x8], R5 ;  /* 0x00000805ff0075a7 */ /* 0x000e640008001106 */
[----:B-1----:R-:W-:Y:S05]  /*2fa0*/  @P0 BRA `(.L_x_61) ;  /* 0x0000000000080947 */ /* 0x002fea0003800000 */
[----:B------:R-:W1:Y:S02]  /*2fb0*/  SYNCS.PHASECHK.TRANS64.TRYWAIT P0, [UR6+0x8], R5 ;  /* 0x00000805ff0075a7 */ /* 0x000e640008001106 */
[----:B-1----:R-:W-:Y:S05]  /*2fc0*/  @!P0 BRA `(.L_x_62) ;  /* 0x0000004800508947 */ /* 0x002fea0003800000 */
.L_x_61:
[----:B-1----:R-:W-:Y:S01]  /*2fd0*/  HFMA2 R4, -RZ, RZ, 0, 5.9604644775390625e-08 ;  /* 0x00000001ff047431 */ /* 0x002fe200000001ff */
[----:B------:R-:W-:Y:S01]  /*2fe0*/  UPRMT UR7, UR4, 0x654, UR8 ;  /* 0x0000065404077896 */ /* 0x000fe20008000008 */
[----:B------:R-:W-:Y:S01]  /*2ff0*/  IMAD.MOV.U32 R6, RZ, RZ, 0xffff ;  /* 0x0000ffffff067424 */ /* 0x000fe200078e00ff */
[----:B------:R-:W-:Y:S01]  /*3000*/  PRMT R2, R2, 0x654, R3 ;  /* 0x0000065402027816 */ /* 0x000fe20000000003 */
[----:B------:R-:W-:Y:S02]  /*3010*/  IMAD.MOV.U32 R5, RZ, RZ, 0x4 ;  /* 0x00000004ff057424 */ /* 0x000fe400078e00ff */
[----:B------:R-:W-:Y:S01]  /*3020*/  IMAD.SHL.U32 R9, R11, 0x20, RZ ;  /* 0x000000200b097824 */ /* 0x000fe200078e00ff */
[----:B------:R-:W-:Y:S02]  /*3030*/  MOV R3, UR7 ;  /* 0x0000000700037c02 */ /* 0x000fe40008000f00 */
[-C--:B------:R-:W-:Y:S01]  /*3040*/  SHF.L.U32 R7, R6, R11.reuse, RZ ;  /* 0x0000000b06077219 */ /* 0x080fe200000006ff */
[----:B------:R1:W-:Y:S01]  /*3050*/  SYNCS.ARRIVE.TRANS64.RED RZ, [UR7], R5 ;  /* 0x00000005ffff79a7 */ /* 0x0003e20008000407 */
[----:B------:R-:W-:Y:S01]  /*3060*/  SHF.L.U32 R6, R4, R11, RZ ;  /* 0x0000000b04067219 */ /* 0x000fe200000006ff */
[----:B------:R1:W-:Y:S04]  /*3070*/  STS [UR37+0x130], R9 ;  /* 0x00013009ff007988 */ /* 0x0003e80008000825 */
[----:B------:R1:W-:Y:S04]  /*3080*/  STAS [R2.64], R11 ;  /* 0x0000000b02007dbd */ /* 0x0003e8000c0008ff */
[----:B------:R1:W-:Y:S04]  /*3090*/  ATOMS.OR RZ, [UR6+0x14], R7 ;  /* 0x00001407ffff798c */ /* 0x0003e8000b000006 */
[----:B------:R1:W-:Y:S04]  /*30a0*/  ATOMS.OR RZ, [UR6+0x18], R6 ;  /* 0x00001806ffff798c */ /* 0x0003e8000b000006 */
[----:B------:R1:W-:Y:S02]  /*30b0*/  ATOMS.XOR RZ, [UR6+0x10], R4 ;  /* 0x00001004ffff798c */ /* 0x0003e4000b800006 */
.L_x_58:
[----:B------:R-:W-:Y:S05]  /*30c0*/  BSYNC B0 ;  /* 0x0000000000007941 */ /* 0x000fea0003800000 */
.L_x_57:
[----:B------:R-:W-:Y:S05]  /*30d0*/  BRA.U UP0, `(.L_x_63) ;  /* 0x00000001006c7547 */ /* 0x000fea000b800000 */
[----:B------:R-:W-:-:S03]  /*30e0*/  UMOV UR7, 0xffffffff ;  /* 0xffffffff00077882 */ /* 0x000fc60000000000 */
[----:B------:R-:W-:Y:S05]  /*30f0*/  BRA.DIV UR7, `(.L_x_64) ;  /* 0x0000004a071c7947 */ /* 0x000fea000b800000 */
[----:B------:R-:W-:-:S13]  /*3100*/  ELECT P6, URZ, PT ;  /* 0x0000000000ff782f */ /* 0x000fda00038c0000 */
.L_x_150:
[----:B------:R-:W-:Y:S05]  /*3110*/  @!P6 BRA `(.L_x_63) ;  /* 0x00000000005ce947 */ /* 0x000fea0003800000 */
[----:B-1----:R-:W1:Y:S02]  /*3120*/  LDS R3, [UR6+0x10] ;  /* 0x00001006ff037984 */ /* 0x002e640008000800 */
[----:B-1----:R-:W-:-:S04]  /*3130*/  SHF.L.U32 R3, R3, 0x1f, RZ ;  /* 0x0000001f03037819 */ /* 0x002fc800000006ff */
[----:B------:R-:W1:Y:S02]  /*3140*/  SYNCS.PHASECHK.TRANS64.TRYWAIT P0, [UR6+0x8], R3 ;  /* 0x00000803ff0075a7 */ /* 0x000e640008001106 */
[----:B-1----:R-:W-:Y:S05]  /*3150*/  @P0 BRA `(.L_x_65) ;  /* 0x0000000000080947 */ /* 0x002fea0003800000 */
[----:B------:R-:W1:Y:S02]  /*3160*/  SYNCS.PHASECHK.TRANS64.TRYWAIT P0, [UR6+0x8], R3 ;  /* 0x00000803ff0075a7 */ /* 0x000e640008001106 */
[----:B-1----:R-:W-:Y:S05]  /*3170*/  @!P0 BRA `(.L_x_66) ;  /* 0x00000048001c8947 */ /* 0x002fea0003800000 */
.L_x_65:
[----:B------:R-:W2:Y:S01]  /*3180*/  LDS R5, [UR37+0x130] ;  /* 0x00013025ff057984 */ /* 0x000ea20008000800 */
[----:B-1----:R-:W-:Y:S02]  /*3190*/  HFMA2 R2, -RZ, RZ, 0, 5.9604644775390625e-08 ;  /* 0x00000001ff027431 */ /* 0x002fe400000001ff */
[----:B------:R-:W-:Y:S01]  /*31a0*/  IMAD.MOV.U32 R3, RZ, RZ, 0xffff ;  /* 0x0000ffffff037424 */ /* 0x000fe200078e00ff */
[----:B------:R-:W-:Y:S01]  /*31b0*/  UPRMT UR7, UR4, 0x654, UR8 ;  /* 0x0000065404077896 */ /* 0x000fe20008000008 */
[----:B--2---:R-:W-:-:S03]  /*31c0*/  IMAD.SHL.U32 R4, R5, 0x20, RZ ;  /* 0x0000002005047824 */ /* 0x004fc600078e00ff */
[-C--:B------:R-:W-:Y:S02]  /*31d0*/  SHF.L.U32 R3, R3, R5.reuse, RZ ;  /* 0x0000000503037219 */ /* 0x080fe400000006ff */
[----:B------:R-:W-:Y:S01]  /*31e0*/  SHF.L.U32 R5, R2, R5, RZ ;  /* 0x0000000502057219 */ /* 0x000fe200000006ff */
[----:B------:R2:W-:Y:S04]  /*31f0*/  STS [UR37+0x130], R4 ;  /* 0x00013004ff007988 */ /* 0x0005e80008000825 */
[----:B------:R2:W-:Y:S04]  /*3200*/  ATOMS.OR RZ, [UR6+0x14], R3 ;  /* 0x00001403ffff798c */ /* 0x0005e8000b000006 */
[----:B------:R2:W-:Y:S01]  /*3210*/  ATOMS.OR RZ, [UR6+0x18], R5 ;  /* 0x00001805ffff798c */ /* 0x0005e2000b000006 */
[----:B------:R-:W-:Y:S03]  /*3220*/  SYNCS.ARRIVE.TRANS64.RED.A1T0 RZ, [UR7], RZ ;  /* 0x000000ffffff79a7 */ /* 0x000fe60008100407 */
[----:B------:R2:W-:Y:S01]  /*3230*/  ATOMS.XOR RZ, [UR6+0x10], R2 ;  /* 0x00001002ffff798c */ /* 0x0005e2000b800006 */
[----:B------:R-:W-:Y:S05]  /*3240*/  BRA `(.L_x_63) ;  /* 0x0000000000107947 */ /* 0x000fea0003800000 */
.L_x_56:
[----:B------:R-:W-:-:S05]  /*3250*/  MOV R2, 0xffffffff ;  /* 0xffffffff00027802 */ /* 0x000fca0000000f00 */
[----:B------:R1:W-:Y:S02]  /*3260*/  STS [UR37+0x130], R2 ;  /* 0x00013002ff007988 */ /* 0x0003e40008000825 */
[----:B-1----:R-:W-:Y:S02]  /*3270*/  MOV R2, 0x3290 ;  /* 0x0000329000027802 */ /* 0x002fe40000000f00 */
[----:B-----5:R-:W-:Y:S05]  /*3280*/  CALL.REL.NOINC `($__internal_1_$__cuda_sm10x_tcgen05_guardrail_trap_phase_invalid_during_alloc) ;  /* 0x0000004c007c7944 */ /* 0x020fea0003c00000 */
.L_x_63:
[----:B------:R-:W-:Y:S05]  /*3290*/  WARPSYNC.ALL ;  /* 0x0000000000007948 */ /* 0x000fea0003800000 */
[----:B------:R-:W3:Y:S01]  /*32a0*/  S2UR UR8, SR_CgaCtaId ;  /* 0x00000000000879c3 */ /* 0x000ee20000008800 */
[----:B------:R-:W-:Y:S01]  /*32b0*/  UMOV UR6, 0x400 ;  /* 0x0000040000067882 */ /* 0x000fe20000000000 */
[----:B------:R-:W-:-:S06]  /*32c0*/  NOP ;  /* 0x0000000000007918 */ /* 0x000fcc0000000000 */
[----:B------:R-:W-:Y:S06]  /*32d0*/  BAR.ARV 0x6, 0xa0 ;  /* 0x0182800000007b1d */ /* 0x000fec0000002000 */
[----:B------:R-:W-:Y:S01]  /*32e0*/  LOP3.LUT R0, R0, 0xffff, RZ, 0xc0, !PT ;  /* 0x0000ffff00007812 */ /* 0x000fe200078ec0ff */
[----:B-1----:R-:W-:Y:S01]  /*32f0*/  IMAD.MOV.U32 R9, RZ, RZ, 0x1 ;  /* 0x00000001ff097424 */ /* 0x002fe200078e00ff */
[----:B------:R-:W-:Y:S01]  /*3300*/  LOP3.LUT R8, R8, 0xffff, RZ, 0xc0, !PT ;  /* 0x0000ffff08087812 */ /* 0x000fe200078ec0ff */
[----:B------:R-:W-:Y:S01]  /*3310*/  UMOV UR22, URZ ;  /* 0x000000ff00167c82 */ /* 0x000fe20008000000 */
[----:B------:R-:W-:Y:S01]  /*3320*/  R2UR UR12, R0 ;  /* 0x00000000000c72ca */ /* 0x000fe200000e0000 */
[----:B------:R-:W-:Y:S01]  /*3330*/  UMOV UR21, URZ ;  /* 0x000000ff00157c82 */ /* 0x000fe20008000000 */
[----:B------:R-:W-:Y:S01]  /*3340*/  R2UR UR13, R8 ;  /* 0x00000000080d72ca */ /* 0x000fe200000e0000 */
[----:B------:R-:W-:Y:S01]  /*3350*/  IMAD.MOV.U32 R8, RZ, RZ, RZ ;  /* 0x000000ffff087224 */ /* 0x000fe200078e00ff */
[----:B------:R-:W-:Y:S01]  /*3360*/  UMOV UR20, URZ ;  /* 0x000000ff00147c82 */ /* 0x000fe20008000000 */
[----:B------:R-:W-:-:S02]  /*3370*/  UISETP.NE.AND UP2, UPT, UR5, URZ, UPT ;  /* 0x000000ff0500728c */ /* 0x000fc4000bf45270 */
[----:B---3--:R-:W-:Y:S01]  /*3380*/  ULEA UR8, UR8, UR6, 0x18 ;  /* 0x0000000608087291 */ /* 0x008fe2000f8ec0ff */
[----:B------:R-:W1:Y:S03]  /*3390*/  LDCU UR6, c[0x0][0x38c] ;  /* 0x00007180ff0677ac */ /* 0x000e660008000800 */
[----:B------:R-:W-:Y:S02]  /*33a0*/  UIADD3 UR14, UPT, UPT, UR8, 0x3300, URZ ;  /* 0x00003300080e7890 */ /* 0x000fe4000fffe0ff */
[----:B------:R-:W-:-:S03]  /*33b0*/  UIADD3 UR15, UPT, UPT, UR8, 0x7300, URZ ;  /* 0x00007300080f7890 */ /* 0x000fc6000fffe0ff */
[----:B--2---:R-:W2:Y:S01]  /*33c0*/  LDS R2, [UR8+0x130] ;  /* 0x00013008ff027984 */ /* 0x004ea20008000800 */
[----:B------:R-:W-:Y:S02]  /*33d0*/  USHF.R.U32.HI UR14, URZ, 0x4, UR14 ;  /* 0x00000004ff0e7899 */ /* 0x000fe4000801160e */
[----:B------:R-:W-:Y:S02]  /*33e0*/  USHF.R.U32.HI UR15, URZ, 0x4, UR15 ;  /* 0x00000004ff0f7899 */ /* 0x000fe4000801160f */
[----:B------:R-:W-:Y:S02]  /*33f0*/  ULOP3.LUT UR14, UR14, 0x3fff, URZ, 0xc0, !UPT ;  /* 0x00003fff0e0e7892 */ /* 0x000fe4000f8ec0ff */
[----:B------:R-:W-:Y:S02]  /*3400*/  ULOP3.LUT UR15, UR15, 0x3fff, URZ, 0xc0, !UPT ;  /* 0x00003fff0f0f7892 */ /* 0x000fe4000f8ec0ff */
[----:B------:R-:W-:Y:S02]  /*3410*/  ULOP3.LUT UR14, UR14, 0x10000, URZ, 0xfc, !UPT ;  /* 0x000100000e0e7892 */ /* 0x000fe4000f8efcff */
[----:B-1----:R-:W-:-:S02]  /*3420*/  UIADD3 UR6, UPT, UPT, UR6, 0x1f, URZ ;  /* 0x0000001f06067890 */ /* 0x002fc4000fffe0ff */
[----:B------:R-:W-:Y:S02]  /*3430*/  ULOP3.LUT UR15, UR15, 0x10000, URZ, 0xfc, !UPT ;  /* 0x000100000f0f7892 */ /* 0x000fe4000f8efcff */
[----:B------:R-:W-:Y:S01]  /*3440*/  USHF.R.S32.HI UR7, URZ, 0x1f, UR6 ;  /* 0x0000001fff077899 */ /* 0x000fe20008011406 */
[----:B------:R-:W-:Y:S01]  /*3450*/  UMOV UR28, 0x0 ;  /* 0x00000000001c7882 */ /* 0x000fe20000000000 */
[----:B------:R-:W-:Y:S02]  /*3460*/  UMOV UR29, 0x8100490 ;  /* 0x08100490001d7882 */ /* 0x000fe40000000000 */
[----:B------:R-:W-:Y:S01]  /*3470*/  ULEA.HI UR7, UR7, UR6, URZ, 0x5 ;  /* 0x0000000607077291 */ /* 0x000fe2000f8f28ff */
[----:B------:R-:W-:Y:S01]  /*3480*/  UMOV UR26, 0x0 ;  /* 0x00000000001a7882 */ /* 0x000fe20000000000 */
[----:B------:R-:W-:Y:S02]  /*3490*/  UMOV UR27, 0x8100490 ;  /* 0x08100490001b7882 */ /* 0x000fe40000000000 */
[----:B------:R-:W-:-:S04]  /*34a0*/  USHF.R.S32.HI UR7, URZ, 0x5, UR7 ;  /* 0x00000005ff077899 */ /* 0x000fc80008011407 */
[----:B------:R-:W-:-:S04]  /*34b0*/  UISETP.LT.AND UP0, UPT, UR7, 0x1, UPT ;  /* 0x000000010700788c */ /* 0x000fc8000bf01270 */
[----:B------:R-:W-:Y:S01]  /*34c0*/  USEL UR23, UR7, 0x1, !UP0 ;  /* 0x0000000107177887 */ /* 0x000fe2000c000000 */
[----:B--2---:R-:W-:Y:S02]  /*34d0*/  R2UR UR24, R2 ;  /* 0x00000000021872ca */ /* 0x004fe400000e0000 */
[----:B------:R-:W-:-:S13]  /*34e0*/  CS2R R2, SRZ ;  /* 0x0000000000027805 */ /* 0x000fda000001ff00 */
.L_x_74:
[C---:B------:R-:W-:Y:S02]  /*34f0*/  LEA R0, R8.reuse, UR8, 0x3 ;  /* 0x0000000808007c11 */ /* 0x040fe4000f8e18ff */
[----:B------:R-:W-:Y:S02]  /*3500*/  SHF.L.U32 R5, R3, 0x1f, RZ ;  /* 0x0000001f03057819 */ /* 0x000fe400000006ff */
[----:B------:R-:W-:Y:S02]  /*3510*/  LEA R4, R8, UR8, 0x4 ;  /* 0x0000000808047c11 */ /* 0x000fe4000f8e20ff */
[----:B------:R-:W1:Y:S02]  /*3520*/  SYNCS.PHASECHK.TRANS64.TRYWAIT P0, [R0+URZ+0x80], R5 ;  /* 0x00008005000075a7 */ /* 0x000e6400080011ff */
[----:B-1-34-:R-:W-:Y:S05]  /*3530*/  @!P0 BRA `(.L_x_67) ;  /* 0x0000004400448947 */ /* 0x01afea0003800000 */
.L_x_151:
[----:B-1----:R-:W1:Y:S01]  /*3540*/  LDS.128 R4, [R4+0x110] ;  /* 0x0001100004047984 */ /* 0x002e620000000c00 */
[----:B------:R-:W-:Y:S02]  /*3550*/  VIADD R0, R0, 0x90 ;  /* 0x0000009000007836 */ /* 0x000fe40000000000 */
[----:B------:R-:W-:Y:S01]  /*3560*/  VIADD R8, R8, 0x1 ;  /* 0x0000000108087836 */ /* 0x000fe20000000000 */
[----:B------:R-:W-:Y:S01]  /*3570*/  @!PT LDS RZ, [RZ] ;  /* 0x00000000fffff984 */ /* 0x000fe20000000800 */
[----:B------:R-:W-:Y:S01]  /*3580*/  @!PT LDS RZ, [RZ] ;  /* 0x00000000fffff984 */ /* 0x000fe20000000800 */
[----:B------:R-:W-:Y:S01]  /*3590*/  @!PT LDS RZ, [RZ] ;  /* 0x00000000fffff984 */ /* 0x000fe20000000800 */
[----:B------:R-:W-:Y:S01]  /*35a0*/  @!PT LDS RZ, [RZ] ;  /* 0x00000000fffff984 */ /* 0x000fe20000000800 */
[----:B------:R2:W-:Y:S06]  /*35b0*/  MEMBAR.ALL.CTA ;  /* 0x0000000000007992 */ /* 0x0005ec0000008000 */
[----:B--2---:R-:W2:Y:S01]  /*35c0*/  FENCE.VIEW.ASYNC.S ;  /* 0x00000000000073c6 */ /* 0x004ea20000000000 */
[----:B------:R-:W-:-:S04]  /*35d0*/  PRMT R0, RZ, 0x654, R0 ;  /* 0x00000654ff007816 */ /* 0x000fc80000000000 */
[----:B--2---:R2:W-:Y:S01]  /*35e0*/  SYNCS.ARRIVE.TRANS64.RED.A1T0 RZ, [R0+URZ], RZ ;  /* 0x000000ff00ff79a7 */ /* 0x0045e200081004ff */
[----:B-1----:R-:W-:Y:S01]  /*35f0*/  LOP3.LUT P1, RZ, R6, 0x1, RZ, 0xc0, !PT ;  /* 0x0000000106ff7812 */ /* 0x002fe2000782c0ff */
[----:B--2---:R-:W-:-:S12]  /*3600*/  BRA.U UP2, `(.L_x_68) ;  /* 0x0000000102e07547 */ /* 0x004fd8000b800000 */
[----:B------:R-:W1:Y:S01]  /*3610*/  LDCU UR6, c[0x0][0x38c] ;  /* 0x00007180ff0677ac */ /* 0x000e620008000800 */
[----:B------:R-:W-:Y:S02]  /*3620*/  PLOP3.LUT P2, PT, PT, PT, PT, 0x80, 0x8 ;  /* 0x000000000008781c */ /* 0x000fe40003f4f070 */
[----:B------:R-:W-:Y:S01]  /*3630*/  SHF.L.U32 R5, R9, 0x1f, RZ ;  /* 0x0000001f09057819 */ /* 0x000fe200000006ff */
[----:B------:R-:W-:Y:S02]  /*3640*/  ULEA UR10, UR22, UR8, 0x3 ;  /* 0x00000008160a7291 */ /* 0x000fe4000f8e18ff */
[----:B------:R-:W-:Y:S02]  /*3650*/  ULEA UR11, UR22, UR24, 0x5 ;  /* 0x00000018160b7291 */ /* 0x000fe4000f8e28ff */
[----:B-1----:R-:W-:-:S06]  /*3660*/  UISETP.GE.AND UP0, UPT, UR6, 0x1, UPT ;  /* 0x000000010600788c */ /* 0x002fcc000bf06270 */
[----:B------:R-:W-:-:S05]  /*3670*/  PLOP3.LUT P0, PT, PT, PT, UP0, 0x80, 0x8 ;  /* 0x000000000008781c */ /* 0x000fca0003f0f008 */
[----:B------:R-:W-:-:S08]  /*3680*/  @UP0 ULEA UR6, UR21, UR8, 0x3 ;  /* 0x0000000815060291 */ /* 0x000fd0000f8e18ff */
[----:B------:R-:W-:-:S04]  /*3690*/  @P0 SHF.L.U32 R0, R2, 0x1f, RZ ;  /* 0x0000001f02000819 */ /* 0x000fc800000006ff */
[----:B------:R1:W2:Y:S01]  /*36a0*/  @P0 SYNCS.PHASECHK.TRANS64.TRYWAIT P2, [UR6], R0 ;  /* 0x00000000ff0005a7 */ /* 0x0002a20008041106 */
[----:B------:R-:W3:Y:S02]  /*36b0*/  SYNCS.PHASECHK.TRANS64.TRYWAIT P0, [UR10+0xc0], R5 ;  /* 0x0000c005ff0075a7 */ /* 0x000ee4000800110a */
[----:B-123--:R-:W-:Y:S05]  /*36c0*/  @!P0 BRA `(.L_x_69) ;  /* 0x0000004000f48947 */ /* 0x00efea0003800000 */
.L_x_153:
[----:B------:R-:W-:Y:S01]  /*36d0*/  UMOV UR19, UR20 ;  /* 0x0000001400137c82 */ /* 0x000fe20008000000 */
[----:B------:R-:W-:Y:S05]  /*36e0*/  BRA.U !UP0, `(.L_x_70) ;  /* 0x0000000108987547 */ /* 0x000fea000b800000 */
[----:B------:R-:W-:Y:S02]  /*36f0*/  UIADD3 UR19, UPT, UPT, UR23, UR20, URZ ;  /* 0x0000001417137290 */ /* 0x000fe4000fffe0ff */
[----:B------:R-:W-:Y:S01]  /*3700*/  UPLOP3.LUT UP3, UPT, UPT, UPT, UPT, 0x40, 0x4 ;  /* 0x000000000004789c */ /* 0x000fe20003f6e870 */
[----:B------:R-:W-:Y:S01]  /*3710*/  UMOV UR18, UR7 ;  /* 0x0000000700127c82 */ /* 0x000fe20008000000 */
[----:B------:R-:W-:-:S09]  /*3720*/  UMOV UR17, UR21 ;  /* 0x0000001500117c82 */ /* 0x000fd20008000000 */
.L_x_73:
[----:B--2---:R-:W-:Y:S01]  /*3730*/  ULEA UR9, UR17, UR8, 0x3 ;  /* 0x0000000811097291 */ /* 0x004fe2000f8e18ff */
[----:B---3--:R-:W-:Y:S11]  /*3740*/  @P2 BRA `(.L_x_71) ;  /* 0x00000000000c2947 */ /* 0x008ff60003800000 */
[----:B-1----:R-:W-:Y:S04]  /*3750*/  SHF.L.U32 R5, R2, 0x1f, RZ ;  /* 0x0000001f02057819 */ /* 0x002fe800000006ff */
[----:B------:R-:W1:Y:S02]  /*3760*/  SYNCS.PHASECHK.TRANS64.TRYWAIT P0, [UR9], R5 ;  /* 0x00000005ff0075a7 */ /* 0x000e640008001109 */
[----:B-1----:R-:W-:Y:S05]  /*3770*/  @!P0 BRA `(.L_x_72) ;  /* 0x0000004000e08947 */ /* 0x002fea0003800000 */
.L_x_71:
[----:B------:R-:W-:Y:S01]  /*3780*/  UISETP.NE.AND UP0, UPT, UR18, 0x1, UPT ;  /* 0x000000011200788c */ /* 0x000fe2000bf05270 */
[----:B------:R-:W-:Y:S01]  /*3790*/  PLOP3.LUT P2, PT, PT, PT, PT, 0x80, 0x8 ;  /* 0x000000000008781c */ /* 0x000fe20003f4f070 */
[----:B------:R-:W-:Y:S02]  /*37a0*/  UIADD3 UR21, UPT, UPT, UR17, 0x1, URZ ;  /* 0x0000000111157890 */ /* 0x000fe4000fffe0ff */
[----:B------:R-:W-:Y:S02]  /*37b0*/  ULEA UR30, UR17, UR15, 0x7 ;  /* 0x0000000f111e7291 */ /* 0x000fe4000f8e38ff */
[----:B------:R-:W-:Y:S01]  /*37c0*/  UISETP.NE.AND UP1, UPT, UR21, 0x4, UPT ;  /* 0x000000041500788c */ /* 0x000fe2000bf25270 */
[----:B------:R-:W-:Y:S01]  /*37d0*/  PLOP3.LUT P0, PT, PT, PT, UP0, 0x80, 0x8 ;  /* 0x000000000008781c */ /* 0x000fe20003f0f008 */
[----:B------:R-:W-:Y:S02]  /*37e0*/  ULEA UR32, UR17, UR14, 0x8 ;  /* 0x0000000e11207291 */ /* 0x000fe4000f8e40ff */
[----:B------:R-:W-:Y:S02]  /*37f0*/  USEL UR16, URZ, 0x1, UP1 ;  /* 0x00000001ff107887 */ /* 0x000fe40008800000 */
[----:B------:R-:W-:Y:S02]  /*3800*/  USEL UR21, UR21, URZ, UP1 ;  /* 0x000000ff15157287 */ /* 0x000fe40008800000 */
[----:B------:R-:W-:Y:S02]  /*3810*/  UIADD3 UR36, UPT, UPT, UR30, 0x2, URZ ;  /* 0x000000021e247890 */ /* 0x000fe4000fffe0ff */
[----:B------:R-:W-:Y:S01]  /*3820*/  @UP0 ULEA UR6, UR21, UR8, 0x3 ;  /* 0x0000000815060291 */ /* 0x000fe2000f8e18ff */
[----:B------:R-:W-:Y:S01]  /*3830*/  LOP3.LUT R2, R2, UR16, RZ, 0x3c, !PT ;  /* 0x0000001002027c12 */ /* 0x000fe2000f8e3cff */
[----:B------:R-:W-:Y:S02]  /*3840*/  UIADD3 UR34, UPT, UPT, UR32, 0x2, URZ ;  /* 0x0000000220227890 */ /* 0x000fe4000fffe0ff */
[----:B------:R-:W-:Y:S01]  /*3850*/  UIADD3 UR9, UPT, UPT, UR9, 0x20, URZ ;  /* 0x0000002009097890 */ /* 0x000fe2000fffe0ff */
[----:B-1----:R-:W-:Y:S01]  /*3860*/  @P0 SHF.L.U32 R0, R2, 0x1f, RZ ;  /* 0x0000001f02000819 */ /* 0x002fe200000006ff */
[----:B------:R-:W-:Y:S01]  /*3870*/  UMOV UR31, 0x80004020 ;  /* 0x80004020001f7882 */ /* 0x000fe20000000000 */
[----:B------:R-:W-:Y:S01]  /*3880*/  UMOV UR33, 0x80004020 ;  /* 0x8000402000217882 */ /* 0x000fe20000000000 */
[----:B------:R-:W-:Y:S01]  /*3890*/  UMOV UR37, 0x80004020 ;  /* 0x8000402000257882 */ /* 0x000fe20000000000 */
[----:B------:R2:W3:Y:S01]  /*38a0*/  @P0 SYNCS.PHASECHK.TRANS64.TRYWAIT P2, [UR6], R0 ;  /* 0x00000000ff0005a7 */ /* 0x0004e20008041106 */
[----:B------:R-:W-:Y:S01]  /*38b0*/  UIADD3 UR20, UPT, UPT, UR20, 0x1, URZ ;  /* 0x0000000114147890 */ /* 0x000fe2000fffe0ff */
[----:B------:R2:W-:Y:S01]  /*38c0*/  UTCHMMA.2CTA gdesc[UR32], gdesc[UR30], tmem[UR11], tmem[UR28], idesc[UR29], UP3 ;  /* 0x00ff1c1e200075ea */ /* 0x0005e20009a0000b */
[----:B------:R-:W-:Y:S02]  /*38d0*/  UIADD3 UR18, UPT, UPT, UR18, -0x1, URZ ;  /* 0xffffffff12127890 */ /* 0x000fe4000fffe0ff */
[----:B------:R-:W-:Y:S02]  /*38e0*/  UISETP.NE.AND UP0, UPT, UR20, UR19, UPT ;  /* 0x000000131400728c */ /* 0x000fe4000bf05270 */
[----:B------:R-:W-:Y:S01]  /*38f0*/  UPLOP3.LUT UP3, UPT, UPT, UPT, UPT, 0x80, 0x8 ;  /* 0x000000000008789c */ /* 0x000fe20003f6f070 */
[----:B------:R-:W-:Y:S01]  /*3900*/  UMOV UR35, 0x80004020 ;  /* 0x8000402000237882 */ /* 0x000fe20000000000 */
[----:B------:R-:W-:Y:S01]  /*3910*/  UMOV UR17, UR21 ;  /* 0x0000001500117c82 */ /* 0x000fe20008000000 */
[----:B------:R2:W-:Y:S01]  /*3920*/  UTCHMMA.2CTA gdesc[UR34], gdesc[UR36], tmem[UR11], tmem[UR26], idesc[UR27], UPT ;  /* 0x00ff1a24220075ea */ /* 0x0005e2000ba0000b */
[----:B------:R2:W-:Y:S03]  /*3930*/  UTCBAR.2CTA.MULTICAST [UR9], URZ, UR13 ;  /* 0x000000ff090073e9 */ /* 0x0005e6000820080d */
[----:B------:R-:W-:Y:S05]  /*3940*/  BRA.U UP0, `(.L_x_73) ;  /* 0xfffffffd00787547 */ /* 0x000fea000b83ffff */
.L_x_70:
[----:B------:R-:W-:Y:S01]  /*3950*/  UIADD3 UR10, UPT, UPT, UR10, 0xa0, URZ ;  /* 0x000000a00a0a7890 */ /* 0x000fe2000fffe0ff */
[----:B------:R-:W-:-:S08]  /*3960*/  UMOV UR20, UR19 ;  /* 0x0000001300147c82 */ /* 0x000fd00008000000 */
[----:B------:R4:W-:Y:S01]  /*3970*/  UTCBAR.2CTA.MULTICAST [UR10], URZ, UR12 ;  /* 0x000000ff0a0073e9 */ /* 0x0009e2000820080c */
[----:B------:R-:W-:Y:S02]  /*3980*/  NOP ;  /* 0x0000000000007918 */ /* 0x000fe40000000000 */
.L_x_68:
[----:B------:R-:W-:Y:S01]  /*3990*/  UIADD3 UR22, UPT, UPT, UR22, 0x1, URZ ;  /* 0x0000000116167890 */ /* 0x000fe2000fffe0ff */
[----:B------:R-:W-:-:S03]  /*39a0*/  ISETP.NE.AND P0, PT, R8, 0x2, PT ;  /* 0x000000020800780c */ /* 0x000fc60003f05270 */
[----:B------:R-:W-:Y:S01]  /*39b0*/  UISETP.NE.AND UP0, UPT, UR22, 0x4, UPT ;  /* 0x000000041600788c */ /* 0x000fe2000bf05270 */
[----:B-12---:R-:W-:Y:S02]  /*39c0*/  SEL R0, RZ, 0x1, P0 ;  /* 0x00000001ff007807 */ /* 0x006fe40000000000 */
[----:B------:R-:W-:Y:S01]  /*39d0*/  SEL R8, R8, RZ, P0 ;  /* 0x000000ff08087207 */ /* 0x000fe20000000000 */
[----:B------:R-:W-:Y:S01]  /*39e0*/  USEL UR6, URZ, 0x1, UP0 ;  /* 0x00000001ff067887 */ /* 0x000fe20008000000 */
[----:B------:R-:W-:Y:S01]  /*39f0*/  LOP3.LUT R3, R3, R0, RZ, 0x3c, !PT ;  /* 0x0000000003037212 */ /* 0x000fe200078e3cff */
[----:B------:R-:W-:-:S04]  /*3a00*/  USEL UR22, UR22, URZ, UP0 ;  /* 0x000000ff16167287 */ /* 0x000fc80008000000 */
[----:B------:R-:W-:Y:S01]  /*3a10*/  LOP3.LUT R9, R9, UR6, RZ, 0x3c, !PT ;  /* 0x0000000609097c12 */ /* 0x000fe2000f8e3cff */
[----:B------:R-:W-:Y:S07]  /*3a20*/  @P1 BRA `(.L_x_74) ;  /* 0xfffffff800b01947 */ /* 0x000fee000383ffff */
[----:B------:R-:W1:Y:S01]  /*3a30*/  S2UR UR6, SR_CgaCtaId ;  /* 0x00000000000679c3 */ /* 0x000e620000008800 */
[----:B------:R-:W-:Y:S01]  /*3a40*/  ELECT P0, URZ, PT ;  /* 0x0000000000ff782f */ /* 0x000fe20003800000 */
[----:B------:R-:W-:Y:S01]  /*3a50*/  HFMA2 R0, -RZ, RZ, 0, 5.9604644775390625e-08 ;  /* 0x00000001ff007431 */ /* 0x000fe200000001ff */
[----:B------:R-:W-:-:S05]  /*3a60*/  UMOV UR7, 0x40 ;  /* 0x0000004000077882 */ /* 0x000fca0000000000 */
[----:B------:R-:W-:Y:S01]  /*3a70*/  UVIRTCOUNT.DEALLOC.SMPOOL 0x80 ;  /* 0x000000800000784c */ /* 0x000fe20000000000 */
[----:B------:R-:W-:Y:S02]  /*3a80*/  UISETP.NE.AND UP0, UPT, UR5, URZ, UPT ;  /* 0x000000ff0500728c */ /* 0x000fe4000bf05270 */
[----:B-1----:R-:W-:-:S09]  /*3a90*/  ULEA UR6, UR6, UR7, 0x18 ;  /* 0x0000000706067291 */ /* 0x002fd2000f8ec0ff */
[----:B------:R1:W-:Y:S01]  /*3aa0*/  @P0 STS.U8 [UR6+0x1c], R0 ;  /* 0x00001c00ff000988 */ /* 0x0003e20008000006 */
[----:B------:R-:W-:Y:S05]  /*3ab0*/  BRA.U UP0, `(.L_x_75) ;  /* 0x0000000100a07547 */ /* 0x000fea000b800000 */
[----:B------:R-:W-:Y:S01]  /*3ac0*/  UIADD3 UR5, UPT, UPT, UR8, 0xc0, URZ ;  /* 0x000000c008057890 */ /* 0x000fe2000fffe0ff */
[----:B------:R-:W-:-:S03]  /*3ad0*/  SHF.L.U32 R3, R9, 0x1f, RZ ;  /* 0x0000001f09037819 */ /* 0x000fc600000006ff */
[----:B------:R-:W-:-:S09]  /*3ae0*/  ULEA UR7, UR22, UR5, 0x3 ;  /* 0x0000000516077291 */ /* 0x000fd2000f8e18ff */
[----:B------:R-:W2:Y:S02]  /*3af0*/  SYNCS.PHASECHK.TRANS64.TRYWAIT P0, [UR7], R3 ;  /* 0x00000003ff0075a7 */ /* 0x000ea40008001107 */
[----:B--2---:R-:W-:Y:S05]  /*3b00*/  @!P0 BRA `(.L_x_76) ;  /* 0x0000004000148947 */ /* 0x004fea0003800000 */
.L_x_156:
[----:B------:R-:W-:-:S04]  /*3b10*/  UIADD3 UR9, UPT, UPT, UR22, 0x1, URZ ;  /* 0x0000000116097890 */ /* 0x000fc8000fffe0ff */
[----:B------:R-:W-:-:S04]  /*3b20*/  UISETP.NE.AND UP1, UPT, UR9, 0x4, UPT ;  /* 0x000000040900788c */ /* 0x000fc8000bf25270 */
[----:B----4-:R-:W-:Y:S02]  /*3b30*/  USEL UR10, URZ, 0x1, UP1 ;  /* 0x00000001ff0a7887 */ /* 0x010fe40008800000 */
[----:B------:R-:W-:-:S04]  /*3b40*/  USEL UR9, UR9, URZ, UP1 ;  /* 0x000000ff09097287 */ /* 0x000fc80008800000 */
[----:B------:R-:W-:Y:S01]  /*3b50*/  ULEA UR7, UR9, UR5, 0x3 ;  /* 0x0000000509077291 */ /* 0x000fe2000f8e18ff */
[----:B------:R-:W-:-:S04]  /*3b60*/  LOP3.LUT R2, R9, UR10, RZ, 0x3c, !PT ;  /* 0x0000000a09027c12 */ /* 0x000fc8000f8e3cff */
[----:B-1----:R-:W-:-:S04]  /*3b70*/  SHF.L.U32 R3, R2, 0x1f, RZ ;  /* 0x0000001f02037819 */ /* 0x002fc800000006ff */
[----:B------:R-:W1:Y:S02]  /*3b80*/  SYNCS.PHASECHK.TRANS64.TRYWAIT P0, [UR7], R3 ;  /* 0x00000003ff0075a7 */ /* 0x000e640008001107 */
[----:B-1----:R-:W-:Y:S05]  /*3b90*/  @!P0 BRA `(.L_x_77) ;  /* 0x0000004000088947 */ /* 0x002fea0003800000 */
.L_x_158:
        /* <DEDUP_REMOVED lines=9> */
.L_x_160:
[----:B------:R-:W-:-:S04]  /*3c30*/  UIADD3 UR9, UPT, UPT, UR9, 0x1, URZ ;  /* 0x0000000109097890 */ /* 0x000fc8000fffe0ff */
[----:B------:R-:W-:-:S04]  /*3c40*/  UISETP.NE.AND UP1, UPT, UR9, 0x4, UPT ;  /* 0x000000040900788c */ /* 0x000fc8000bf25270 */
[----:B------:R-:W-:Y:S02]  /*3c50*/  USEL UR7, URZ, 0x1, UP1 ;  /* 0x00000001ff077887 */ /* 0x000fe40008800000 */
[----:B------:R-:W-:-:S04]  /*3c60*/  USEL UR9, UR9, URZ, UP1 ;  /* 0x000000ff09097287 */ /* 0x000fc80008800000 */
[----:B------:R-:W-:Y:S01]  /*3c70*/  ULEA UR9, UR9, UR5, 0x3 ;  /* 0x0000000509097291 */ /* 0x000fe2000f8e18ff */
[----:B-1----:R-:W-:-:S04]  /*3c80*/  LOP3.LUT R3, R2, UR7, RZ, 0x3c, !PT ;  /* 0x0000000702037c12 */ /* 0x002fc8000f8e3cff */
[----:B------:R-:W-:Y:S01]  /*3c90*/  SHF.L.U32 R3, R3, 0x1f, RZ ;  /* 0x0000001f03037819 */ /* 0x000fe200000006ff */
[----:B------:R-:W-:-:S04]  /*3ca0*/  IMAD.U32 R0, RZ, RZ, UR9 ;  /* 0x00000009ff007e24 */ /* 0x000fc8000f8e00ff */
[----:B------:R1:W2:Y:S03]  /*3cb0*/  SYNCS.PHASECHK.TRANS64.TRYWAIT P0, [R0+URZ], R3 ;  /* 0x00000003000075a7 */ /* 0x0002a600080011ff */
[----:B--2---:R-:W-:Y:S05]  /*3cc0*/  @!P0 NANOSLEEP.SYNCS 0x989680 ;  /* 0x009896800000895d */ /* 0x004fea0003900000 */
[----:B------:R-:W2:Y:S02]  /*3cd0*/  @!P0 SYNCS.PHASECHK.TRANS64 P0, [R0+URZ], R3 ;  /* 0x00000003000085a7 */ /* 0x000ea400080010ff */
[----:B--2---:R-:W-:Y:S05]  /*3ce0*/  @P0 BRA `(.L_x_79) ;  /* 0x0000000000200947 */ /* 0x004fea0003800000 */
.L_x_80:
[----:B--2---:R2:W4:Y:S02]  /*3cf0*/  SYNCS.PHASECHK.TRANS64.TRYWAIT P0, [R0+URZ], R3 ;  /* 0x00000003000075a7 */ /* 0x00452400080011ff */
[----:B----4-:R-:W-:Y:S05]  /*3d00*/  @!P0 NANOSLEEP.SYNCS 0x989680 ;  /* 0x009896800000895d */ /* 0x010fea0003900000 */
[----:B------:R-:W4:Y:S02]  /*3d10*/  @!P0 SYNCS.PHASECHK.TRANS64 P0, [R0+URZ], R3 ;  /* 0x00000003000085a7 */ /* 0x000f2400080010ff */
[----:B----4-:R-:W-:Y:S05]  /*3d20*/  @!P0 BRA `(.L_x_80) ;  /* 0xfffffffc00f08947 */ /* 0x010fea000383ffff */
[----:B------:R-:W-:Y:S05]  /*3d30*/  BRA `(.L_x_79) ;  /* 0x00000000000c7947 */ /* 0x000fea0003800000 */
.L_x_75:
[----:B------:R-:W-:-:S04]  /*3d40*/  UIADD3 UR5, UPT, UPT, UR8, 0x100, URZ ;  /* 0x0000010008057890 */ /* 0x000fc8000fffe0ff */
[----:B------:R-:W-:-:S09]  /*3d50*/  UPRMT UR5, UR4, 0x654, UR5 ;  /* 0x0000065404057896 */ /* 0x000fd20008000005 */
[----:B------:R-:W-:Y:S03]  /*3d60*/  SYNCS.ARRIVE.TRANS64.RED.A1T0 RZ, [UR5], RZ ;  /* 0x000000ffffff79a7 */ /* 0x000fe60008100405 */
.L_x_79:
[----:B-12---:R-:W-:Y:S01]  /*3d70*/  SHF.L.U32 R3, RZ, 0x1f, RZ ;  /* 0x0000001fff037819 */ /* 0x006fe200000006ff */
[----:B------:R-:W-:Y:S01]  /*3d80*/  UIADD3 UR5, UPT, UPT, UR8, 0x100, URZ ;  /* 0x0000010008057890 */ /* 0x000fe2000fffe0ff */
[----:B------:R-:W-:Y:S02]  /*3d90*/  PLOP3.LUT P0, PT, PT, PT, UP0, 0x80, 0x8 ;  /* 0x000000000008781c */ /* 0x000fe40003f0f008 */
[----:B------:R-:W1:Y:S02]  /*3da0*/  SYNCS.PHASECHK.TRANS64.TRYWAIT P1, [UR8+0x100], R3 ;  /* 0x00010003ff0075a7 */ /* 0x000e640008021108 */
[----:B-1----:R-:W-:Y:S09]  /*3db0*/  @!P1 BRA `(.L_x_81) ;  /* 0x0000003c00b09947 */ /* 0x002ff20003800000 */
.L_x_162:
[----:B------:R-:W-:Y:S01]  /*3dc0*/  @!UP0 UPRMT UR5, UR4, 0x654, UR5 ;  /* 0x0000065404058896 */ /* 0x000fe20008000005 */
[----:B------:R-:W-:Y:S02]  /*3dd0*/  UMOV UR8, 0xffff ;  /* 0x0000ffff00087882 */ /* 0x000fe40000000000 */
[----:B------:R-:W-:-:S06]  /*3de0*/  UMOV UR4, 0x1 ;  /* 0x0000000100047882 */ /* 0x000fcc0000000000 */
[----:B------:R-:W-:Y:S01]  /*3df0*/  @!P0 SYNCS.ARRIVE.TRANS64.RED.A1T0 RZ, [UR5], RZ ;  /* 0x000000ffffff89a7 */ /* 0x000fe20008100405 */
[----:B------:R-:W-:Y:S01]  /*3e00*/  NOP ;  /* 0x0000000000007918 */ /* 0x000fe20000000000 */
[----:B-1----:R-:W1:Y:S01]  /*3e10*/  LDS R0, [UR6+0x14] ;  /* 0x00001406ff007984 */ /* 0x002e620008000800 */
[----:B------:R-:W-:-:S04]  /*3e20*/  ULOP3.LUT UR5, UR24, 0xffff, URZ, 0xc0, !UPT ;  /* 0x0000ffff18057892 */ /* 0x000fc8000f8ec0ff */
[----:B------:R-:W-:-:S04]  /*3e30*/  USHF.R.U32.HI UR5, URZ, 0x5, UR5 ;  /* 0x00000005ff057899 */ /* 0x000fc80008011605 */
[----:B------:R-:W-:Y:S02]  /*3e40*/  USHF.L.U32 UR8, UR8, UR5, URZ ;  /* 0x0000000508087299 */ /* 0x000fe400080006ff */
[----:B------:R-:W-:-:S04]  /*3e50*/  USHF.L.U32 UR4, UR4, UR5, URZ ;  /* 0x0000000504047299 */ /* 0x000fc800080006ff */
[----:B-1----:R-:W-:-:S04]  /*3e60*/  LOP3.LUT R0, R0, UR8, RZ, 0xc0, !PT ;  /* 0x0000000800007c12 */ /* 0x002fc8000f8ec0ff */
[----:B------:R-:W-:-:S13]  /*3e70*/  ISETP.NE.AND P0, PT, R0, UR8, PT ;  /* 0x0000000800007c0c */ /* 0x000fda000bf05270 */
[----:B------:R-:W-:Y:S05]  /*3e80*/  @P0 BRA `(.L_x_82) ;  /* 0x0000000000580947 */ /* 0x000fea0003800000 */
[----:B------:R-:W1:Y:S02]  /*3e90*/  LDS R0, [UR6+0x18] ;  /* 0x00001806ff007984 */ /* 0x000e640008000800 */
[----:B-1----:R-:W-:-:S04]  /*3ea0*/  LOP3.LUT R0, R0, UR4, RZ, 0xc0, !PT ;  /* 0x0000000400007c12 */ /* 0x002fc8000f8ec0ff */
[----:B------:R-:W-:-:S13]  /*3eb0*/  ISETP.NE.AND P0, PT, R0, UR4, PT ;  /* 0x0000000400007c0c */ /* 0x000fda000bf05270 */
[----:B------:R-:W-:Y:S05]  /*3ec0*/  @P0 BRA `(.L_x_83) ;  /* 0x00000000003c0947 */ /* 0x000fea0003800000 */
[----:B------:R-:W1:Y:S01]  /*3ed0*/  S2R R2, SR_LANEID ;  /* 0x0000000000027919 */ /* 0x000e620000000000 */
[----:B------:R-:W-:Y:S01]  /*3ee0*/  ULOP3.LUT UR8, URZ, UR8, URZ, 0x33, !UPT ;  /* 0x00000008ff087292 */ /* 0x000fe2000f8e33ff */
[----:B------:R-:W-:Y:S01]  /*3ef0*/  LOP3.LUT R4, RZ, UR4, RZ, 0x33, !PT ;  /* 0x00000004ff047c12 */ /* 0x000fe2000f8e33ff */
[----:B------:R-:W-:Y:S02]  /*3f00*/  VOTEU.ANY UR7, UPT, PT ;  /* 0x0000000000077886 */ /* 0x000fe400038e0100 */
[----:B------:R-:W-:Y:S01]  /*3f10*/  UFLO.U32 UR7, UR7 ;  /* 0x00000007000772bd */ /* 0x000fe200080e0000 */
[----:B------:R-:W2:Y:S01]  /*3f20*/  REDUX UR4, R4 ;  /* 0x00000000040473c4 */ /* 0x000ea20000000000 */
[----:B------:R-:W-:-:S06]  /*3f30*/  IMAD.U32 R0, RZ, RZ, UR8 ;  /* 0x00000008ff007e24 */ /* 0x000fcc000f8e00ff */
[----:B------:R1:W-:Y:S01]  /*3f40*/  UTCATOMSWS.AND URZ, UR8 ;  /* 0x0000000800ff79e3 */ /* 0x0003e20008000000 */
[----:B------:R-:W3:Y:S01]  /*3f50*/  REDUX UR5, R0 ;  /* 0x00000000000573c4 */ /* 0x000ee20000000000 */
[----:B-1----:R-:W-:Y:S01]  /*3f60*/  ISETP.EQ.U32.AND P0, PT, R2, UR7, PT ;  /* 0x0000000702007c0c */ /* 0x002fe2000bf02070 */
[----:B--2---:R-:W-:Y:S01]  /*3f70*/  IMAD.U32 R2, RZ, RZ, UR4 ;  /* 0x00000004ff027e24 */ /* 0x004fe2000f8e00ff */
[----:B---3--:R-:W-:-:S11]  /*3f80*/  MOV R3, UR5 ;  /* 0x0000000500037c02 */ /* 0x008fd60008000f00 */
[----:B------:R1:W-:Y:S04]  /*3f90*/  @P0 ATOMS.AND RZ, [UR6+0x14], R3 ;  /* 0x00001403ffff098c */ /* 0x0003e8000a800006 */
[----:B------:R1:W-:Y:S01]  /*3fa0*/  @P0 ATOMS.AND RZ, [UR6+0x18], R2 ;  /* 0x00001802ffff098c */ /* 0x0003e2000a800006 */
[----:B------:R-:W-:Y:S05]  /*3fb0*/  BRA `(.L_x_84) ;  /* 0x0000000000147947 */ /* 0x000fea0003800000 */
.L_x_83:
[----:B------:R-:W-:Y:S02]  /*3fc0*/  MOV R2, 0x3fe0 ;  /* 0x00003fe000027802 */ /* 0x000fe40000000f00 */
[----:B---345:R-:W-:Y:S05]  /*3fd0*/  CALL.REL.NOINC `($__internal_0_$__cuda_sm10x_tcgen05_guardrail_trap_col_being_dealloced_not_returned_by_alloc) ;  /* 0x00000040001c7944 */ /* 0x038fea0003c00000 */
[----:B------:R-:W-:Y:S05]  /*3fe0*/  BRA `(.L_x_84) ;  /* 0x0000000000087947 */ /* 0x000fea0003800000 */
.L_x_82:
[----:B------:R-:W-:Y:S02]  /*3ff0*/  MOV R2, 0x4010 ;  /* 0x0000401000027802 */ /* 0x000fe40000000f00 */
[----:B---345:R-:W-:Y:S05]  /*4000*/  CALL.REL.NOINC `($__internal_2_$__cuda_sm10x_tcgen05_guardrail_trap_unallocated_columns_being_dealloced) ;  /* 0x0000004000287944 */ /* 0x038fea0003c00000 */
.L_x_84:
[----:B------:R-:W-:Y:S01]  /*4010*/  NOP ;  /* 0x0000000000007918 */ /* 0x000fe20000000000 */
[----:B----4-:R-:W-:Y:S05]  /*4020*/  EXIT ;  /* 0x000000000000794d */ /* 0x010fea0003800000 */
.L_x_55:
[----:B------:R-:W-:-:S09]  /*4030*/  UISETP.NE.OR UP5, UPT, UR10, 0x3, !UP5 ;  /* 0x000000030a00788c */ /* 0x000fd2000efa5670 */
[----:B------:R-:W-:Y:S05]  /*4040*/  BRA.U UP5, `(.L_x_85) ;  /* 0x0000000d05e87547 */ /* 0x000fea000b800000 */
[----:B------:R-:W1:Y:S01]  /*4050*/  LDC R0, c[0x0][0xb30] ;  /* 0x0002cc00ff007b82 */ /* 0x000e620000000800 */
[----:B------:R-:W2:Y:S01]  /*4060*/  LDCU.64 UR8, c[0x0][0x888] ;  /* 0x00011100ff0877ac */ /* 0x000ea20008000a00 */
[----:B------:R-:W-:Y:S02]  /*4070*/  HFMA2 R25, -RZ, RZ, 0, 0 ;  /* 0x00000000ff197431 */ /* 0x000fe400000001ff */
[----:B------:R-:W-:Y:S01]  /*4080*/  IMAD.MOV.U32 R34, RZ, RZ, 0x1 ;  /* 0x00000001ff227424 */ /* 0x000fe200078e00ff */
[----:B------:R-:W-:Y:S01]  /*4090*/  MOV R23, 0x1000 ;  /* 0x0000100000177802 */ /* 0x000fe20000000f00 */
[----:B------:R-:W3:Y:S01]  /*40a0*/  LDCU.64 UR4, c[0x0][0x890] ;  /* 0x00011200ff0477ac */ /* 0x000ee20008000a00 */
[----:B------:R-:W-:Y:S01]  /*40b0*/  IMAD.MOV.U32 R27, RZ, RZ, RZ ;  /* 0x000000ffff1b7224 */ /* 0x000fe200078e00ff */
[----:B------:R-:W4:Y:S01]  /*40c0*/  LDC R19, c[0x0][0x370] ;  /* 0x0000dc00ff137b82 */ /* 0x000f220000000800 */
[----:B------:R-:W-:Y:S01]  /*40d0*/  UMOV UR7, 0x400 ;  /* 0x0000040000077882 */ /* 0x000fe20000000000 */
[----:B------:R-:W-:-:S02]  /*40e0*/  UPLOP3.LUT UP1, UPT, UPT, UPT, UPT, 0x40, 0x4 ;  /* 0x000000000004789c */ /* 0x000fc40003f2e870 */
[----:B------:R-:W-:Y:S01]  /*40f0*/  ULEA UR7, UR37, UR7, 0x18 ;  /* 0x0000000725077291 */ /* 0x000fe2000f8ec0ff */
[----:B------:R-:W-:-:S03]  /*4100*/  UMOV UR13, URZ ;  /* 0x000000ff000d7c82 */ /* 0x000fc60008000000 */
[----:B------:R-:W4:Y:S01]  /*4110*/  LDC R2, c[0x0][0xb0c] ;  /* 0x0002c300ff027b82 */ /* 0x000f220000000800 */
[----:B--2---:R-:W-:Y:S02]  /*4120*/  UISETP.NE.U32.AND UP4, UPT, UR8, URZ, UPT ;  /* 0x000000ff0800728c */ /* 0x004fe4000bf85070 */
[----:B---3--:R-:W-:-:S05]  /*4130*/  UISETP.NE.U32.AND UP5, UPT, UR4, URZ, UPT ;  /* 0x000000ff0400728c */ /* 0x008fca000bfa5070 */
[----:B------:R-:W2:Y:S01]  /*4140*/  LDC R18, c[0x0][0xb20] ;  /* 0x0002c800ff127b82 */ /* 0x000ea20000000800 */
[----:B-1----:R-:W-:Y:S01]  /*4150*/  ISETP.NE.AND P1, PT, R0, 0x1, PT ;  /* 0x000000010000780c */ /* 0x002fe20003f25270 */
[----:B------:R-:W-:Y:S02]  /*4160*/  UISETP.NE.AND.EX UP4, UPT, UR9, URZ, UPT, UP4 ;  /* 0x000000ff0900728c */ /* 0x000fe4000bf85340 */
[----:B------:R-:W-:-:S04]  /*4170*/  UISETP.NE.AND.EX UP5, UPT, UR5, URZ, UPT, UP5 ;  /* 0x000000ff0500728c */ /* 0x000fc8000bfa5350 */
[----:B-----5:R-:W1:Y:S08]  /*4180*/  LDC.64 R32, c[0x0][0x348] ;  /* 0x0000d200ff207b82 */ /* 0x020e700000000a00 */
[----:B------:R-:W3:Y:S08]  /*4190*/  LDC.64 R16, c[0x0][0xb10] ;  /* 0x0002c400ff107b82 */ /* 0x000ef00000000a00 */
[----:B------:R-:W1:Y:S08]  /*41a0*/  LDC.64 R6, c[0x0][0xb18] ;  /* 0x0002c600ff067b82 */ /* 0x000e700000000a00 */
[----:B------:R-:W1:Y:S08]  /*41b0*/  LDC.64 R4, c[0x0][0xb28] ;  /* 0x0002ca00ff047b82 */ /* 0x000e700000000a00 */
[----:B--2-4-:R-:W1:Y:S02]  /*41c0*/  LDC R22, c[0x0][0x374] ;  /* 0x0000dd00ff167b82 */ /* 0x014e640000000800 */
.L_x_94:
[----:B------:R-:W-:Y:S02]  /*41d0*/  LEA R0, R27, UR7, 0x3 ;  /* 0x000000071b007c11 */ /* 0x000fe4000f8e18ff */
[----:B------:R-:W-:Y:S02]  /*41e0*/  SHF.L.U32 R3, R25, 0x1f, RZ ;  /* 0x0000001f19037819 */ /* 0x000fe400000006ff */
[----:B------:R-:W-:Y:S02]  /*41f0*/  LEA R28, R27, UR7, 0x4 ;  /* 0x000000071b1c7c11 */ /* 0x000fe4000f8e20ff */
[----:B--2---:R-:W2:Y:S02]  /*4200*/  SYNCS.PHASECHK.TRANS64.TRYWAIT P0, [R0+URZ+0x80], R3 ;  /* 0x00008003000075a7 */ /* 0x004ea400080011ff */
[----:B--2---:R-:W-:Y:S05]  /*4210*/  @!P0 BRA `(.L_x_86) ;  /* 0x0000003800b08947 */ /* 0x004fea0003800000 */
.L_x_163:
[----:B------:R-:W-:Y:S01]  /*4220*/  ISETP.GE.AND P0, PT, R26, 0x1, PT ;  /* 0x000000011a00780c */ /* 0x000fe20003f06270 */
[----:B------:R-:W4:Y:S01]  /*4230*/  LDS.128 R28, [R28+0x110] ;  /* 0x000110001c1c7984 */ /* 0x000f220000000c00 */
[----:B--2---:R-:W-:Y:S01]  /*4240*/  VIADD R0, R0, 0x90 ;  /* 0x0000009000007836 */ /* 0x004fe20000000000 */
[----:B------:R-:W-:Y:S01]  /*4250*/  @!PT LDS RZ, [RZ] ;  /* 0x00000000fffff984 */ /* 0x000fe20000000800 */
[----:B------:R-:W-:Y:S01]  /*4260*/  @!PT LDS RZ, [RZ] ;  /* 0x00000000fffff984 */ /* 0x000fe20000000800 */
[----:B------:R-:W-:Y:S01]  /*4270*/  @!PT LDS RZ, [RZ] ;  /* 0x00000000fffff984 */ /* 0x000fe20000000800 */
[----:B------:R-:W-:Y:S01]  /*4280*/  @!PT LDS RZ, [RZ] ;  /* 0x00000000fffff984 */ /* 0x000fe20000000800 */
[----:B------:R2:W-:Y:S06]  /*4290*/  MEMBAR.ALL.CTA ;  /* 0x0000000000007992 */ /* 0x0005ec0000008000 */
[----:B--2---:R-:W2:Y:S01]  /*42a0*/  FENCE.VIEW.ASYNC.S ;  /* 0x00000000000073c6 */ /* 0x004ea20000000000 */
[----:B------:R-:W-:Y:S04]  /*42b0*/  PRMT R0, RZ, 0x654, R0 ;  /* 0x00000654ff007816 */ /* 0x000fe80000000000 */
[----:B--2---:R2:W-:Y:S01]  /*42c0*/  SYNCS.ARRIVE.TRANS64.RED.A1T0 RZ, [R0+URZ], RZ ;  /* 0x000000ff00ff79a7 */ /* 0x0045e200081004ff */
[----:B----4-:R-:W-:Y:S11]  /*42d0*/  LOP3.LUT P3, RZ, R30, 0x1, RZ, 0xc0, !PT ;  /* 0x000000011eff7812 */ /* 0x010ff6000786c0ff */
[----:B------:R-:W-:Y:S02]  /*42e0*/  @!UPT UIADD3 URZ, UPT, UPT, URZ, URZ, URZ ;  /* 0x000000fffffff290 */ /* 0x000fe4000fffe0ff */
[----:B------:R-:W-:Y:S02]  /*42f0*/  @P3 MOV R13, R28 ;  /* 0x0000001c000d3202 */ /* 0x000fe40000000f00 */
[----:B------:R-:W-:Y:S01]  /*4300*/  @P3 LOP3.LUT R8, R29, 0xffff, RZ, 0xc0, !PT ;  /* 0x0000ffff1d083812 */ /* 0x000fe200078ec0ff */
[----:B--2---:R-:W-:Y:S06]  /*4310*/  @!P0 BRA `(.L_x_87) ;  /* 0x0000000000a48947 */ /* 0x004fec0003800000 */
[----:B-1----:R-:W-:Y:S01]  /*4320*/  IMAD.HI.U32 R37, R22, R7, RZ ;  /* 0x0000000716257227 */ /* 0x002fe200078e00ff */
[----:B------:R-:W-:Y:S02]  /*4330*/  ISETP.NE.AND P0, PT, R6, 0x1, PT ;  /* 0x000000010600780c */ /* 0x000fe40003f05270 */
[----:B------:R-:W-:Y:S01]  /*4340*/  ISETP.NE.AND P2, PT, R26, 0x1, PT ;  /* 0x000000011a00780c */ /* 0x000fe20003f45270 */
[----:B---3--:R-:W-:Y:S01]  /*4350*/  IMAD.HI.U32 R36, R19, R16, RZ ;  /* 0x0000001013247227 */ /* 0x008fe200078e00ff */
[----:B------:R-:W-:Y:S02]  /*4360*/  SHF.R.U32.HI R37, RZ, R18, R37 ;  /* 0x00000012ff257219 */ /* 0x000fe40000011625 */
[----:B------:R-:W-:Y:S01]  /*4370*/  ISETP.NE.AND P4, PT, R2, 0x1, PT ;  /* 0x000000010200780c */ /* 0x000fe20003f85270 */
[----:B------:R-:W-:Y:S01]  /*4380*/  IMAD.HI.U32 R38, R13, R16, RZ ;  /* 0x000000100d267227 */ /* 0x000fe200078e00ff */
[----:B------:R-:W-:Y:S02]  /*4390*/  SHF.R.U32.HI R36, RZ, R17, R36 ;  /* 0x00000011ff247219 */ /* 0x000fe40000011624 */
[----:B------:R-:W-:Y:S01]  /*43a0*/  SEL R3, R22, R37, !P0 ;  /* 0x0000002516037207 */ /* 0x000fe20004000000 */
[C---:B------:R-:W-:Y:S01]  /*43b0*/  IMAD.HI.U32 R37, R8.reuse, R7, RZ ;  /* 0x0000000708257227 */ /* 0x040fe200078e00ff */
[----:B------:R-:W-:Y:S02]  /*43c0*/  SEL R11, R19, R36, !P4 ;  /* 0x00000024130b7207 */ /* 0x000fe40006000000 */
[----:B------:R-:W-:Y:S01]  /*43d0*/  SHF.R.U32.HI R38, RZ, R17, R38 ;  /* 0x00000011ff267219 */ /* 0x000fe20000011626 */
[----:B------:R-:W-:Y:S01]  /*43e0*/  IMAD.HI.U32 R40, R3, R4, RZ ;  /* 0x0000000403287227 */ /* 0x000fe200078e00ff */
[----:B------:R-:W-:Y:S03]  /*43f0*/  SHF.R.U32.HI R37, RZ, R18, R37 ;  /* 0x00000012ff257219 */ /* 0x000fe60000011625 */
[----:B------:R-:W-:Y:S01]  /*4400*/  IMAD.HI.U32 R36, R11, R4, RZ ;  /* 0x000000040b247227 */ /* 0x000fe200078e00ff */
[----:B------:R-:W-:Y:S02]  /*4410*/  @P2 SHF.R.U32.HI R3, RZ, R5, R40 ;  /* 0x00000005ff032219 */ /* 0x000fe40000011628 */
[----:B------:R-:W-:Y:S02]  /*4420*/  SEL R9, R8, R37, !P0 ;  /* 0x0000002508097207 */ /* 0x000fe40004000000 */
[----:B------:R-:W-:Y:S01]  /*4430*/  @P2 SHF.R.U32.HI R11, RZ, R5, R36 ;  /* 0x00000005ff0b2219 */ /* 0x000fe20000011624 */
[C---:B------:R-:W-:Y:S01]  /*4440*/  IMAD R10, R26.reuse, R3, RZ ;  /* 0x000000031a0a7224 */ /* 0x040fe200078e02ff */
[----:B------:R-:W-:Y:S01]  /*4450*/  SEL R3, R13, R38, !P4 ;  /* 0x000000260d037207 */ /* 0x000fe20006000000 */
[C---:B------:R-:W-:Y:S03]  /*4460*/  IMAD.HI.U32 R14, R9.reuse, R4, RZ ;  /* 0x00000004090e7227 */ /* 0x040fe600078e00ff */
[----:B------:R-:W-:Y:S01]  /*4470*/  ISETP.GE.AND P0, PT, R9, R10, PT ;  /* 0x0000000a0900720c */ /* 0x000fe20003f06270 */
[C---:B------:R-:W-:Y:S01]  /*4480*/  IMAD R12, R26.reuse, R11, RZ ;  /* 0x0000000b1a0c7224 */ /* 0x040fe200078e02ff */
[-C--:B------:R-:W-:Y:S04]  /*4490*/  SHF.R.U32.HI R14, RZ, R5.reuse, R14 ;  /* 0x00000005ff0e7219 */ /* 0x080fe8000001160e */
[----:B------:R-:W-:Y:S02]  /*44a0*/  ISETP.GE.OR P0, PT, R3, R12, P0 ;  /* 0x0000000c0300720c */ /* 0x000fe40000706670 */
[----:B------:R-:W-:Y:S05]  /*44b0*/  SEL R15, R9, R14, !P2 ;  /* 0x0000000e090f7207 */ /* 0x000fea0005000000 */
[----:B------:R-:W-:Y:S04]  /*44c0*/  IMAD.MOV R14, RZ, RZ, -R15 ;  /* 0x000000ffff0e7224 */ /* 0x000fe800078e0a0f */
[----:B------:R-:W-:Y:S02]  /*44d0*/  IMAD R14, R26, R14, R9 ;  /* 0x0000000e1a0e7224 */ /* 0x000fe400078e0209 */
[C---:B------:R-:W-:Y:S05]  /*44e0*/  @!P0 IMAD.HI.U32 R10, R3.reuse, R4, RZ ;  /* 0x00000004030a8227 */ /* 0x040fea00078e00ff */
[----:B------:R-:W-:Y:S04]  /*44f0*/  @!P0 SHF.R.U32.HI R10, RZ, R5, R10 ;  /* 0x00000005ff0a8219 */ /* 0x000fe8000001160a */
[----:B------:R-:W-:Y:S01]  /*4500*/  @!P0 SEL R0, R3, R10, !P2 ;  /* 0x0000000a03008207 */ /* 0x000fe20005000000 */
[----:B------:R-:W-:Y:S03]  /*4510*/  IMAD.MOV R10, RZ, RZ, -R3 ;  /* 0x000000ffff0a7224 */ /* 0x000fe600078e0a03 */
[----:B------:R-:W-:Y:S01]  /*4520*/  @!P0 IADD3 R15, PT, PT, R15, -R0, RZ ;  /* 0x800000000f0f8210 */ /* 0x000fe20007ffe0ff */
[----:B------:R-:W-:Y:S01]  /*4530*/  @!P0 IMAD R0, R11, R14, R0 ;  /* 0x0000000e0b008224 */ /* 0x000fe200078e0200 */
[----:B------:R-:W-:Y:S01]  /*4540*/  IADD3 R11, PT, PT, -R9, RZ, RZ ;  /* 0x000000ff090b7210 */ /* 0x000fe20007ffe1ff */
[----:B------:R-:W-:Y:S02]  /*4550*/  IMAD R13, R2, R10, R13 ;  /* 0x0000000a020d7224 */ /* 0x000fe400078e020d */
[----:B------:R-:W-:Y:S02]  /*4560*/  @!P0 IMAD R9, R15, R26, R3 ;  /* 0x0000001a0f098224 */ /* 0x000fe400078e0203 */
[----:B------:R-:W-:Y:S02]  /*4570*/  @!P0 IMAD.MOV.U32 R3, RZ, RZ, R0 ;  /* 0x000000ffff038224 */ /* 0x000fe400078e0000 */
[----:B------:R-:W-:Y:S02]  /*4580*/  IMAD R8, R6, R11, R8 ;  /* 0x0000000b06087224 */ /* 0x000fe400078e0208 */
[----:B------:R-:W-:Y:S02]  /*4590*/  IMAD R13, R3, R2, R13 ;  /* 0x00000002030d7224 */ /* 0x000fe400078e020d */
[----:B------:R-:W-:Y:S02]  /*45a0*/  IMAD R8, R9, R6, R8 ;  /* 0x0000000609087224 */ /* 0x000fe400078e0208 */
.L_x_87:
[----:B------:R-:W-:Y:S05]  /*45b0*/  BRA.U UP1, `(.L_x_88) ;  /* 0x0000000101107547 */ /* 0x000fea000b800000 */
[----:B------:R-:W-:Y:S04]  /*45c0*/  MOV R0, UR6 ;  /* 0x0000000600007c02 */ /* 0x000fe80008000f00 */
[----:B------:R-:W-:Y:S04]  /*45d0*/  SHF.L.U32 R3, R0, 0x1f, RZ ;  /* 0x0000001f00037819 */ /* 0x000fe800000006ff */
[----:B------:R-:W2:Y:S02]  /*45e0*/  SYNCS.PHASECHK.TRANS64.TRYWAIT P0, [UR7+0x78], R3 ;  /* 0x00007803ff0075a7 */ /* 0x000ea40008001107 */
[----:B--2---:R-:W-:Y:S05]  /*45f0*/  @!P0 BRA `(.L_x_89) ;  /* 0x0000003400cc8947 */ /* 0x004fea0003800000 */
.L_x_88:
[----:B------:R-:W-:Y:S02]  /*4600*/  R2UR UR27, R21 ;  /* 0x00000000151b72ca */ /* 0x000fe400000e0000 */
[----:B------:R-:W-:Y:S02]  /*4610*/  R2UR UR26, R20 ;  /* 0x00000000141a72ca */ /* 0x000fe400000e0000 */
[----:B------:R-:W-:Y:S04]  /*4620*/  ISETP.NE.U32.AND P2, PT, RZ, UR4, PT ;  /* 0x00000004ff007c0c */ /* 0x000fe8000bf45070 */
[----:B------:R-:W-:Y:S05]  /*4630*/  ISETP.NE.AND.EX P2, PT, RZ, UR5, PT, P2 ;  /* 0x00000005ff007c0c */ /* 0x000fea000bf45320 */
[----:B------:R-:W-:Y:S02]  /*4640*/  USHF.L.U32 UR27, UR27, 0x6, URZ ;  /* 0x000000061b1b7899 */ /* 0x000fe400080006ff */
[----:B------:R-:W-:Y:S01]  /*4650*/  USHF.L.U32 UR26, UR26, 0x6, URZ ;  /* 0x000000061a1a7899 */ /* 0x000fe200080006ff */
[----:B------:R-:W-:Y:S11]  /*4660*/  BRA.U !UP5, `(.L_x_90) ;  /* 0x000000010d347547 */ /* 0x000ff6000b800000 */
[----:B------:R-:W-:Y:S01]  /*4670*/  UPLOP3.LUT UP0, UPT, UPT, UPT, UP4, 0x80, 0x8 ;  /* 0x000000000008789c */ /* 0x000fe20003f0f040 */
[----:B--2---:R-:W-:Y:S02]  /*4680*/  HFMA2 R0, -RZ, RZ, 0, 5.9604644775390625e-08 ;  /* 0x00000001ff007431 */ /* 0x004fe400000001ff */
[----:B------:R-:W-:Y:S03]  /*4690*/  IMAD.MOV.U32 R59, RZ, RZ, 0x1 ;  /* 0x00000001ff3b7424 */ /* 0x000fe600078e00ff */
[----:B------:R-:W-:Y:S05]  /*46a0*/  PLOP3.LUT P0, PT, PT, PT, UP0, 0x80, 0x8 ;  /* 0x000000000008781c */ /* 0x000fea0003f0f008 */
[----:B------:R-:W2:Y:S01]  /*46b0*/  @UP0 LDCU.64 UR10, c[0x0][0x888] ;  /* 0x00011100ff0a07ac */ /* 0x000ea20008000a00 */
[----:B------:R-:W-:Y:S07]  /*46c0*/  @UP0 UIMAD UR8, UR36, UR4, URZ ;  /* 0x00000004240802a4 */ /* 0x000fee000f8e02ff */
[----:B------:R-:W-:Y:S01]  /*46d0*/  @!P0 PRMT R59, R0, 0x7610, R59 ;  /* 0x00007610003b8816 */ /* 0x000fe2000000003b */
[----:B--2---:R-:W-:Y:S03]  /*46e0*/  @UP0 UIMAD.WIDE UR10, UR8, 0x4, UR10 ;  /* 0x00000004080a08a5 */ /* 0x004fe6000f8e020a */
[----:B------:R-:W2:Y:S03]  /*46f0*/  @!UP0 LDCU UR8, c[0x0][0x880] ;  /* 0x00011000ff0887ac */ /* 0x000ea60008000800 */
[----:B------:R-:W-:Y:S01]  /*4700*/  IMAD.U32 R10, RZ, RZ, UR10 ;  /* 0x0000000aff0a7e24 */ /* 0x000fe2000f8e00ff */
[----:B------:R-:W-:Y:S05]  /*4710*/  MOV R11, UR11 ;  /* 0x0000000b000b7c02 */ /* 0x000fea0008000f00 */
[----:B------:R4:W5:Y:S02]  /*4720*/  @P0 LDG.E R35, desc[UR46][R10.64] ;  /* 0x0000002e0a230981 */ /* 0x000964000c1e1900 */
[----:B--2-4-:R-:W-:Y:S07]  /*4730*/  @!P0 IMAD.U32 R35, RZ, RZ, UR8 ;  /* 0x00000008ff238e24 */ /* 0x014fee000f8e00ff */
.L_x_90:
[----:B-----5:R-:W-:Y:S01]  /*4740*/  @!P2 FSETP.EQ.AND P0, PT, R35, RZ, PT ;  /* 0x000000ff2300a20b */ /* 0x020fe20003f02000 */
[----:B------:R-:W-:Y:S01]  /*4750*/  @!UPT UIADD3 URZ, UPT, UPT, URZ, URZ, URZ ;  /* 0x000000fffffff290 */ /* 0x000fe2000fffe0ff */
[----:B------:R-:W-:Y:S11]  /*4760*/  @!P2 BRA `(.L_x_91) ;  /* 0x000000000014a947 */ /* 0x000ff60003800000 */
[----:B------:R-:W-:Y:S02]  /*4770*/  LOP3.LUT P2, RZ, R59, 0xff, RZ, 0xc0, !PT ;  /* 0x000000ff3bff7812 */ /* 0x000fe4000784c0ff */
[----:B------:R-:W-:Y:S04]  /*4780*/  PLOP3.LUT P0, PT, PT, PT, UP0, 0x80, 0x8 ;  /* 0x000000000008781c */ /* 0x000fe80003f0f008 */
[----:B------:R-:W-:Y:S07]  /*4790*/  PLOP3.LUT P0, PT, P0, PT, PT, 0x8, 0x80 ;  /* 0x000000000080781c */ /* 0x000fee000070e170 */
[----:B------:R-:W-:Y:S11]  /*47a0*/  @P2 FSETP.EQ.AND P0, PT, R35, RZ, PT ;  /* 0x000000ff2300220b */ /* 0x000ff60003f02000 */
[----:B------:R-:W-:Y:S02]  /*47b0*/  @!UPT UIADD3 URZ, UPT, UPT, URZ, URZ, URZ ;  /* 0x000000fffffff290 */ /* 0x000fe4000fffe0ff */
.L_x_91:
[----:B------:R-:W-:Y:S01]  /*47c0*/  ULEA UR15, UR13, UR7, 0x3 ;  /* 0x000000070d0f7291 */ /* 0x000fe2000f8e18ff */
[----:B--2---:R-:W-:Y:S02]  /*47d0*/  SHF.L.U32 R3, R34, 0x1f, RZ ;  /* 0x0000001f22037819 */ /* 0x004fe400000006ff */
[----:B------:R-:W-:Y:S04]  /*47e0*/  ELECT P4, URZ, PT ;  /* 0x0000000000ff782f */ /* 0x000fe80003880000 */
[----:B------:R-:W-:Y:S02]  /*47f0*/  PLOP3.LUT P4, PT, P0, P4, PT, 0xf2, 0x2f ;  /* 0x00000000002f781c */ /* 0x000fe40000789e72 */
[----:B------:R-:W2:Y:S11]  /*4800*/  SYNCS.PHASECHK.TRANS64.TRYWAIT P2, [UR15+0x58], R3 ;  /* 0x00005803ff0075a7 */ /* 0x000eb6000804110f */
[----:B-1----:R-:W-:Y:S05]  /*4810*/  @!P4 IADD3 R20, P0, PT, R32, 0x580, RZ ;  /* 0x000005802014c810 */ /* 0x002fea0007f1e0ff */
[----:B------:R-:W-:Y:S01]  /*4820*/  @!P4 IMAD.X R12, RZ, RZ, R33, P0 ;  /* 0x000000ffff0cc224 */ /* 0x000fe200000e0621 */
[----:B--2---:R-:W-:Y:S07]  /*4830*/  @!P2 BRA `(.L_x_92) ;  /* 0x000000340054a947 */ /* 0x004fee0003800000 */
.L_x_166:
[----:B------:R-:W2:Y:S01]  /*4840*/  LDC.64 R14, c[0x0][0xb10] ;  /* 0x0002c400ff0e7b82 */ /* 0x000ea20000000a00 */
[----:B------:R-:W-:Y:S01]  /*4850*/  @!P4 R2UR UR8, R12 ;  /* 0x000000000c08c2ca */ /* 0x000fe200000e0000 */
[----:B------:R-:W-:Y:S01]  /*4860*/  VOTEU.ALL UP3, P4 ;  /* 0x0000000000ff7886 */ /* 0x000fe20002060000 */
[----:B------:R-:W-:Y:S01]  /*4870*/  @!P4 R2UR UR9, R20 ;  /* 0x000000001409c2ca */ /* 0x000fe200000e0000 */
[----:B------:R-:W-:Y:S01]  /*4880*/  UIADD3 UR25, UPT, UPT, UR15, 0x40, URZ ;  /* 0x000000400f197890 */ /* 0x000fe2000fffe0ff */
[----:B------:R-:W-:Y:S03]  /*4890*/  @P3 SHF.R.U32.HI R24, RZ, 0x10, R29 ;  /* 0x00000010ff183819 */ /* 0x000fe6000001161d */
[----:B------:R-:W4:Y:S01]  /*48a0*/  LDC.64 R10, c[0x0][0xb18] ;  /* 0x0002c600ff0a7b82 */ /* 0x000f220000000a00 */
[----:B------:R-:W-:Y:S01]  /*48b0*/  UIADD3 UR14, UPT, UPT, UR13, 0x1, URZ ;  /* 0x000000010d0e7890 */ /* 0x000fe2000fffe0ff */
[----:B------:R-:W-:Y:S01]  /*48c0*/  VIADD R27, R27, 0x1 ;  /* 0x000000011b1b7836 */ /* 0x000fe20000000000 */
[----:B------:R-:W-:Y:S01]  /*48d0*/  VOTEU.ALL UP2, P4 ;  /* 0x0000000000ff7886 */ /* 0x000fe20002040000 */
[----:B------:R-:W-:Y:S01]  /*48e0*/  UMOV UR18, 0x0 ;  /* 0x0000000000127882 */ /* 0x000fe20000000000 */
[----:B------:R-:W-:Y:S03]  /*48f0*/  UISETP.NE.AND UP6, UPT, UR14, 0x3, UPT ;  /* 0x000000030e00788c */ /* 0x000fe6000bfc5270 */
[----:B-1----:R-:W1:Y:S01]  /*4900*/  @!P1 LDC R0, c[0x0][0xb20] ;  /* 0x0002c800ff009b82 */ /* 0x002e620000000800 */
[----:B------:R-:W-:Y:S01]  /*4910*/  UMOV UR19, 0x10000000 ;  /* 0x1000000000137882 */ /* 0x000fe20000000000 */
[----:B------:R-:W-:Y:S01]  /*4920*/  IMAD.U32 R21, RZ, RZ, UR8 ;  /* 0x00000008ff157e24 */ /* 0x000fe2000f8e00ff */
[----:B------:R-:W-:Y:S05]  /*4930*/  @!UP3 ULEA UR8, UR13, UR7, 0xc ;  /* 0x000000070d08b291 */ /* 0x000fea000f8e60ff */
[----:B------:R-:W5:Y:S01]  /*4940*/  @!P1 LDC R3, c[0x0][0xb0c] ;  /* 0x0002c300ff039b82 */ /* 0x000f620000000800 */
[----:B------:R-:W-:Y:S01]  /*4950*/  IMAD.U32 R20, RZ, RZ, UR9 ;  /* 0x00000009ff147e24 */ /* 0x000fe2000f8e00ff */
[----:B------:R-:W-:Y:S01]  /*4960*/  UMOV UR28, UR36 ;  /* 0x00000024001c7c82 */ /* 0x000fe20008000000 */
[----:B------:R-:W-:Y:S01]  /*4970*/  @!P4 R2UR UR21, R21 ;  /* 0x000000001515c2ca */ /* 0x000fe200000e0000 */
[----:B------:R-:W-:Y:S02]  /*4980*/  @!UP3 UIADD3 UR24, UPT, UPT, UR8, 0x200, URZ ;  /* 0x000002000818b890 */ /* 0x000fe4000fffe0ff */
[----:B------:R-:W-:Y:S01]  /*4990*/  @!P4 R2UR UR20, R20 ;  /* 0x000000001414c2ca */ /* 0x000fe200000e0000 */
[----:B------:R-:W-:Y:S01]  /*49a0*/  @!UP3 UIADD3 UR10, UPT, UPT, UR26, 0x20, URZ ;  /* 0x000000201a0ab890 */ /* 0x000fe2000fffe0ff */
[----:B------:R-:W-:Y:S01]  /*49b0*/  @!P4 IMAD.MOV.U32 R20, RZ, RZ, 0x1000 ;  /* 0x00001000ff14c424 */ /* 0x000fe200078e00ff */
[----:B------:R-:W-:Y:S02]  /*49c0*/  @!UP3 UIADD3 UR8, UPT, UPT, UR8, 0xa00, URZ ;  /* 0x00000a000808b890 */ /* 0x000fe4000fffe0ff */
[----:B------:R-:W-:Y:S01]  /*49d0*/  USEL UR9, URZ, 0x1, UP6 ;  /* 0x00000001ff097887 */ /* 0x000fe2000b000000 */
[----:B------:R-:W-:Y:S01]  /*49e0*/  VOTEU.ALL UP1, P4 ;  /* 0x0000000000ff7886 */ /* 0x000fe20002020000 */
[----:B------:R-:W-:Y:S01]  /*49f0*/  UMOV UR11, UR27 ;  /* 0x0000001b000b7c82 */ /* 0x000fe20008000000 */
[----:B------:R-:W-:Y:S01]  /*4a00*/  UMOV UR12, UR36 ;  /* 0x00000024000c7c82 */ /* 0x000fe20008000000 */
[----:B------:R-:W-:Y:S02]  /*4a10*/  UPRMT UR16, UR37, 0x654, UR25 ;  /* 0x0000065425107896 */ /* 0x000fe40008000019 */
[----:B------:R-:W-:Y:S01]  /*4a20*/  LOP3.LUT R34, R34, UR9, RZ, 0x3c, !PT ;  /* 0x0000000922227c12 */ /* 0x000fe2000f8e3cff */
[----:B------:R-:W-:Y:S01]  /*4a30*/  UMOV UR9, UR25 ;  /* 0x0000001900097c82 */ /* 0x000fe20008000000 */
[----:B------:R1:W-:Y:S01]  /*4a40*/  @!UP2 UTMALDG.3D [UR24], [UR20], desc[UR18] ;  /* 0x000012181400a5b4 */ /* 0x0003e20008011000 */
[----:B------:R-:W-:Y:S01]  /*4a50*/  USEL UR14, UR14, URZ, UP6 ;  /* 0x000000ff0e0e7287 */ /* 0x000fe2000b000000 */
[----:B------:R-:W-:Y:S03]  /*4a60*/  SHF.L.U32 R12, R34, 0x1f, RZ ;  /* 0x0000001f220c7819 */ /* 0x000fe600000006ff */
[----:B------:R-:W-:Y:S01]  /*4a70*/  ULEA UR13, UR14, UR7, 0x3 ;  /* 0x000000070e0d7291 */ /* 0x000fe2000f8e18ff */
[----:B--2---:R-:W-:Y:S01]  /*4a80*/  @!P1 IMAD.HI.U32 R14, R13, R14, RZ ;  /* 0x0000000e0d0e9227 */ /* 0x004fe200078e00ff */
[----:B----4-:R-:W-:Y:S01]  /*4a90*/  @!P1 ISETP.NE.AND P0, PT, R10, 0x1, PT ;  /* 0x000000010a00980c */ /* 0x010fe20003f05270 */
[----:B------:R2:W-:Y:S01]  /*4aa0*/  @!UP1 UTMALDG.3D [UR8], [UR20], desc[UR18] ;  /* 0x00001208140095b4 */ /* 0x0005e20008011000 */
[----:B------:R2:W-:Y:S01]  /*4ab0*/  @!P4 SYNCS.ARRIVE.TRANS64.RED.A0TR RZ, [UR15+0x40], R20 ;  /* 0x00004014ffffc9a7 */ /* 0x0005e2000830040f */
[C---:B------:R-:W-:Y:S01]  /*4ac0*/  @!P1 IMAD.HI.U32 R11, R8.reuse, R11, RZ ;  /* 0x0000000b080b9227 */ /* 0x040fe200078e00ff */
[----:B------:R-:W-:Y:S02]  /*4ad0*/  @!P1 SHF.R.U32.HI R14, RZ, R15, R14 ;  /* 0x0000000fff0e9219 */ /* 0x000fe4000001160e */
[----:B-----5:R-:W-:Y:S02]  /*4ae0*/  @!P1 ISETP.NE.AND P2, PT, R3, 0x1, PT ;  /* 0x000000010300980c */ /* 0x020fe40003f45270 */
[----:B-1----:R-:W-:Y:S02]  /*4af0*/  @!P1 SHF.R.U32.HI R9, RZ, R0, R11 ;  /* 0x00000000ff099219 */ /* 0x002fe4000001160b */
[----:B------:R-:W-:Y:S02]  /*4b00*/  @!P1 SEL R14, R13, R14, !P2 ;  /* 0x0000000e0d0e9207 */ /* 0x000fe40005000000 */
[----:B------:R-:W-:Y:S05]  /*4b10*/  @!P1 SEL R9, R8, R9, !P0 ;  /* 0x0000000908099207 */ /* 0x000fea0004000000 */
[----:B------:R-:W-:Y:S01]  /*4b20*/  @!P1 IMAD.IADD R0, R9, 0x1, -R14 ;  /* 0x0000000109009824 */ /* 0x000fe200078e0a0e */
[----:B------:R-:W-:Y:S01]  /*4b30*/  SYNCS.ARRIVE.TRANS64.RED.A1T0 RZ, [UR16], RZ ;  /* 0x000000ffffff79a7 */ /* 0x000fe20008100410 */
[----:B------:R-:W-:Y:S02]  /*4b40*/  @!P1 IMAD.IADD R9, R14, 0x1, -R9 ;  /* 0x000000010e099824 */ /* 0x000fe400078e0a09 */
[----:B------:R-:W-:Y:S02]  /*4b50*/  @!P1 IMAD R13, R0, R3, R13 ;  /* 0x00000003000d9224 */ /* 0x000fe400078e020d */
[----:B------:R-:W-:Y:S01]  /*4b60*/  @!P1 IMAD R8, R9, R10, R8 ;  /* 0x0000000a09089224 */ /* 0x000fe200078e0208 */
[----:B------:R-:W1:Y:S02]  /*4b70*/  SYNCS.PHASECHK.TRANS64.TRYWAIT P5, [UR13+0x58], R12 ;  /* 0x0000580cff0075a7 */ /* 0x000e6400080a110d */
[----:B-12---:R-:W-:Y:S05]  /*4b80*/  @!P5 BRA `(.L_x_93) ;  /* 0x000000300098d947 */ /* 0x006fea0003800000 */
.L_x_168:
[----:B------:R-:W-:Y:S01]  /*4b90*/  UIADD3 UR17, UPT, UPT, UR13, 0x40, URZ ;  /* 0x000000400d117890 */ /* 0x000fe2000fffe0ff */
[----:B-1----:R-:W-:Y:S01]  /*4ba0*/  @!P4 IADD3 R3, P0, PT, R32, 0x580, RZ ;  /* 0x000005802003c810 */ /* 0x002fe20007f1e0ff */
[----:B------:R-:W-:Y:S01]  /*4bb0*/  VOTEU.ALL UP2, P4 ;  /* 0x0000000000ff7886 */ /* 0x000fe20002040000 */
[----:B------:R-:W-:Y:S01]  /*4bc0*/  UMOV UR22, 0x0 ;  /* 0x0000000000167882 */ /* 0x000fe20000000000 */
[----:B------:R-:W-:Y:S01]  /*4bd0*/  UPRMT UR15, UR37, 0x654, UR17 ;  /* 0x00000654250f7896 */ /* 0x000fe20008000011 */
[----:B------:R-:W-:Y:S01]  /*4be0*/  @!P4 R2UR UR9, R3 ;  /* 0x000000000309c2ca */ /* 0x000fe200000e0000 */
[----:B------:R-:W-:Y:S01]  /*4bf0*/  @!P4 IMAD.X R0, RZ, RZ, R33, P0 ;  /* 0x000000ffff00c224 */ /* 0x000fe200000e0621 */
[----:B------:R-:W-:Y:S01]  /*4c00*/  UMOV UR23, 0x10000000 ;  /* 0x1000000000177882 */ /* 0x000fe20000000000 */
[----:B------:R-:W-:Y:S01]  /*4c10*/  UMOV UR19, UR27 ;  /* 0x0000001b00137c82 */ /* 0x000fe20008000000 */
[----:B------:R-:W-:Y:S01]  /*4c20*/  UMOV UR20, UR36 ;  /* 0x0000002400147c82 */ /* 0x000fe20008000000 */
[----:B------:R-:W-:Y:S01]  /*4c30*/  UMOV UR11, UR27 ;  /* 0x0000001b000b7c82 */ /* 0x000fe20008000000 */
[----:B------:R-:W-:Y:S01]  /*4c40*/  @!P4 R2UR UR8, R0 ;  /* 0x000000000008c2ca */ /* 0x000fe200000e0000 */
[----:B------:R-:W-:Y:S01]  /*4c50*/  UMOV UR12, UR36 ;  /* 0x00000024000c7c82 */ /* 0x000fe20008000000 */
[----:B------:R-:W-:Y:S01]  /*4c60*/  VOTEU.ALL UP1, P4 ;  /* 0x0000000000ff7886 */ /* 0x000fe20002020000 */
[----:B------:R-:W-:Y:S01]  /*4c70*/  @P3 R2UR UR36, R24 ;  /* 0x00000000182432ca */ /* 0x000fe200000e0000 */
[----:B------:R-:W-:Y:S01]  /*4c80*/  IMAD.IADD R20, R8, 0x1, R58 ;  /* 0x0000000108147824 */ /* 0x000fe200078e023a */
[----:B------:R-:W-:Y:S01]  /*4c90*/  ISETP.NE.AND P0, PT, R27, 0x2, PT ;  /* 0x000000021b00780c */ /* 0x000fe20003f05270 */
[----:B------:R-:W-:Y:S01]  /*4ca0*/  IMAD.IADD R21, R13, 0x1, R60 ;  /* 0x000000010d157824 */ /* 0x000fe200078e023c */
[----:B------:R-:W-:Y:S01]  /*4cb0*/  @!UP1 UIADD3 UR18, UPT, UPT, UR26, 0x10, URZ ;  /* 0x000000101a129890 */ /* 0x000fe2000fffe0ff */
[----:B------:R-:W-:Y:S01]  /*4cc0*/  IMAD.U32 R10, RZ, RZ, UR9 ;  /* 0x00000009ff0a7e24 */ /* 0x000fe2000f8e00ff */
[----:B------:R-:W-:Y:S01]  /*4cd0*/  @!UP1 UIADD3 UR10, UPT, UPT, UR26, 0x30, URZ ;  /* 0x000000301a0a9890 */ /* 0x000fe2000fffe0ff */
[----:B------:R-:W-:Y:S01]  /*4ce0*/  SEL R0, RZ, 0x1, P0 ;  /* 0x00000001ff007807 */ /* 0x000fe20000000000 */
[----:B------:R-:W-:Y:S01]  /*4cf0*/  UMOV UR9, UR17 ;  /* 0x0000001100097c82 */ /* 0x000fe20008000000 */
[----:B------:R-:W-:Y:S01]  /*4d00*/  SEL R27, R27, RZ, P0 ;  /* 0x000000ff1b1b7207 */ /* 0x000fe20000000000 */
[----:B------:R-:W-:Y:S01]  /*4d10*/  IMAD.U32 R11, RZ, RZ, UR8 ;  /* 0x00000008ff0b7e24 */ /* 0x000fe2000f8e00ff */
[----:B------:R-:W-:Y:S01]  /*4d20*/  @!P4 R2UR UR24, R10 ;  /* 0x000000000a18c2ca */ /* 0x000fe200000e0000 */
[----:B------:R-:W-:Y:S01]  /*4d30*/  @!UP1 ULEA UR8, UR14, UR7, 0xc ;  /* 0x000000070e089291 */ /* 0x000fe2000f8e60ff */
[----:B------:R-:W-:Y:S02]  /*4d40*/  LOP3.LUT R25, R25, R0, RZ, 0x3c, !PT ;  /* 0x0000000019197212 */ /* 0x000fe400078e3cff */
[----:B------:R-:W-:Y:S01]  /*4d50*/  @!P4 R2UR UR25, R11 ;  /* 0x000000000b19c2ca */ /* 0x000fe200000e0000 */
[----:B------:R-:W-:Y:S02]  /*4d60*/  @!UP1 UIADD3 UR16, UPT, UPT, UR8, 0x200, URZ ;  /* 0x0000020008109890 */ /* 0x000fe4000fffe0ff */
[----:B------:R-:W-:Y:S01]  /*4d70*/  @!UP1 UIADD3 UR8, UPT, UPT, UR8, 0xa00, URZ ;  /* 0x00000a0008089890 */ /* 0x000fe2000fffe0ff */
[----:B------:R-:W-:Y:S09]  /*4d80*/  VOTEU.ALL UP1, P4 ;  /* 0x0000000000ff7886 */ /* 0x000ff20002020000 */
[----:B------:R2:W-:Y:S01]  /*4d90*/  @!UP2 UTMALDG.3D [UR16], [UR24], desc[UR22] ;  /* 0x000016101800a5b4 */ /* 0x0005e20008011000 */
[----:B------:R2:W-:Y:S01]  /*4da0*/  @!UP1 UTMALDG.3D [UR8], [UR24], desc[UR22] ;  /* 0x00001608180095b4 */ /* 0x0005e20008011000 */
[----:B------:R2:W-:Y:S01]  /*4db0*/  @!P4 SYNCS.ARRIVE.TRANS64.RED.A0TR RZ, [UR13+0x40], R23 ;  /* 0x00004017ffffc9a7 */ /* 0x0005e2000830040d */
[----:B------:R-:W-:Y:S04]  /*4dc0*/  UIADD3 UR13, UPT, UPT, UR14, 0x1, URZ ;  /* 0x000000010e0d7890 */ /* 0x000fe8000fffe0ff */
[----:B------:R-:W-:Y:S04]  /*4dd0*/  UISETP.NE.AND UP1, UPT, UR13, 0x3, UPT ;  /* 0x000000030d00788c */ /* 0x000fe8000bf25270 */
[----:B------:R-:W-:Y:S02]  /*4de0*/  USEL UR14, URZ, 0x1, UP1 ;  /* 0x00000001ff0e7887 */ /* 0x000fe40008800000 */
[----:B------:R-:W-:Y:S02]  /*4df0*/  USEL UR13, UR13, URZ, UP1 ;  /* 0x000000ff0d0d7287 */ /* 0x000fe40008800000 */
[----:B------:R-:W-:Y:S02]  /*4e00*/  UPLOP3.LUT UP1, UPT, UPT, UPT, UPT, 0x80, 0x8 ;  /* 0x000000000008789c */ /* 0x000fe40003f2f070 */
[----:B------:R-:W-:Y:S01]  /*4e10*/  LOP3.LUT R34, R34, UR14, RZ, 0x3c, !PT ;  /* 0x0000000e22227c12 */ /* 0x000fe2000f8e3cff */
[----:B------:R-:W-:Y:S01]  /*4e20*/  SYNCS.ARRIVE.TRANS64.RED.A1T0 RZ, [UR15], RZ ;  /* 0x000000ffffff79a7 */ /* 0x000fe2000810040f */
[----:B------:R-:W-:Y:S07]  /*4e30*/  @P3 BRA `(.L_x_94) ;  /* 0xfffffff000e43947 */ /* 0x000fee000383ffff */
[----:B------:R-:W-:Y:S01]  /*4e40*/  UIADD3 UR7, UPT, UPT, UR7, 0x58, URZ ;  /* 0x0000005807077890 */ /* 0x000fe2000fffe0ff */
[----:B------:R-:W-:-:S03]  /*4e50*/  SHF.L.U32 R3, R34, 0x1f, RZ ;  /* 0x0000001f22037819 */ /* 0x000fc600000006ff */
[----:B------:R-:W-:-:S09]  /*4e60*/  ULEA UR4, UR13, UR7, 0x3 ;  /* 0x000000070d047291 */ /* 0x000fd2000f8e18ff */
[----:B------:R-:W1:Y:S02]  /*4e70*/  SYNCS.PHASECHK.TRANS64.TRYWAIT P0, [UR4], R3 ;  /* 0x00000003ff0075a7 */ /* 0x000e640008001104 */
[----:B-1----:R-:W-:Y:S05]  /*4e80*/  @!P0 BRA `(.L_x_95) ;  /* 0x0000002c00f08947 */ /* 0x002fea0003800000 */
.L_x_170:
        /* <DEDUP_REMOVED lines=9> */
.L_x_172:
[----:B------:R-:W-:-:S04]  /*4f20*/  UIADD3 UR5, UPT, UPT, UR5, 0x1, URZ ;  /* 0x0000000105057890 */ /* 0x000fc8000fffe0ff */
[----:B------:R-:W-:-:S04]  /*4f30*/  UISETP.NE.AND UP0, UPT, UR5, 0x3, UPT ;  /* 0x000000030500788c */ /* 0x000fc8000bf05270 */
[----:B------:R-:W-:Y:S02]  /*4f40*/  USEL UR4, URZ, 0x1, UP0 ;  /* 0x00000001ff047887 */ /* 0x000fe40008000000 */
[----:B------:R-:W-:-:S04]  /*4f50*/  USEL UR5, UR5, URZ, UP0 ;  /* 0x000000ff05057287 */ /* 0x000fc80008000000 */
[----:B------:R-:W-:Y:S01]  /*4f60*/  ULEA UR5, UR5, UR7, 0x3 ;  /* 0x0000000705057291 */ /* 0x000fe2000f8e18ff */
[----:B-1----:R-:W-:-:S04]  /*4f70*/  LOP3.LUT R3, R34, UR4, RZ, 0x3c, !PT ;  /* 0x0000000422037c12 */ /* 0x002fc8000f8e3cff */
[----:B------:R-:W-:Y:S01]  /*4f80*/  SHF.L.U32 R3, R3, 0x1f, RZ ;  /* 0x0000001f03037819 */ /* 0x000fe200000006ff */
[----:B------:R-:W-:-:S07]  /*4f90*/  IMAD.U32 R0, RZ, RZ, UR5 ;  /* 0x00000005ff007e24 */ /* 0x000fce000f8e00ff */
.L_x_97:
[----:B-1----:R1:W4:Y:S02]  /*4fa0*/  SYNCS.PHASECHK.TRANS64.TRYWAIT P0, [R0+URZ], R3 ;  /* 0x00000003000075a7 */ /* 0x00232400080011ff */
[----:B----4-:R-:W-:Y:S05]  /*4fb0*/  @!P0 NANOSLEEP.SYNCS 0x989680 ;  /* 0x009896800000895d */ /* 0x010fea0003900000 */
[----:B------:R-:W4:Y:S02]  /*4fc0*/  @!P0 SYNCS.PHASECHK.TRANS64 P0, [R0+URZ], R3 ;  /* 0x00000003000085a7 */ /* 0x000f2400080010ff */
[----:B--2-4-:R-:W-:Y:S05]  /*4fd0*/  @P0 EXIT ;  /* 0x000000000000094d */ /* 0x014fea0003800000 */
[----:B------:R-:W-:Y:S05]  /*4fe0*/  BRA `(.L_x_97) ;  /* 0xfffffffc00ec7947 */ /* 0x000fea000383ffff */
.L_x_85:
[----:B------:R-:W-:-:S06]  /*4ff0*/  UISETP.GE.AND UP1, UPT, UR10, 0x4, UPT ;  /* 0x000000040a00788c */ /* 0x000fcc000bf26270 */
[----:B------:R-:W-:-:S13]  /*5000*/  PLOP3.LUT P0, PT, PT, PT, UP1, 0x80, 0x8 ;  /* 0x000000000008781c */ /* 0x000fda0003f0f018 */
[----:B------:R-:W-:Y:S05]  /*5010*/  @!P0 EXIT ;  /* 0x000000000000894d */ /* 0x000fea0003800000 */
[----:B------:R-:W-:Y:S01]  /*5020*/  BAR.SYNC.DEFER_BLOCKING 0x6, 0xa0 ;  /* 0x0182800000007b1d */ /* 0x000fe20000010000 */
[----:B------:R-:W-:Y:S01]  /*5030*/  IMAD.SHL.U32 R4, R70, 0x200000, RZ ;  /* 0x0020000046047824 */ /* 0x000fe200078e00ff */
[----:B------:R-:W-:Y:S01]  /*5040*/  CS2R R72, SRZ ;  /* 0x0000000000487805 */ /* 0x000fe2000001ff00 */
[C---:B------:R-:W-:Y:S02]  /*5050*/  IMAD.SHL.U32 R69, R74.reuse, 0x10, RZ ;  /* 0x000000104a457824 */ /* 0x040fe400078e00ff */
[----:B------:R-:W-:Y:S01]  /*5060*/  IMAD.U32 R33, R74, 0x10000, RZ ;  /* 0x000100004a217824 */ /* 0x000fe200078e00ff */
[----:B------:R-:W-:Y:S02]  /*5070*/  UMOV UR48, 0x400 ;  /* 0x0000040000307882 */ /* 0x000fe40000000000 */
[----:B------:R-:W1:Y:S01]  /*5080*/  LDC R63, c[0x0][0x370] ;  /* 0x0000dc00ff3f7b82 */ /* 0x000e620000000800 */
[----:B------:R-:W-:Y:S01]  /*5090*/  ULEA UR48, UR37, UR48, 0x18 ;  /* 0x0000003025307291 */ /* 0x000fe2000f8ec0ff */
[----:B------:R-:W-:Y:S01]  /*50a0*/  LOP3.LUT R4, R4, 0x200000, RZ, 0xc0, !PT ;  /* 0x0020000004047812 */ /* 0x000fe200078ec0ff */
[----:B------:R-:W-:Y:S01]  /*50b0*/  IMAD.SHL.U32 R68, R74, 0x2, RZ ;  /* 0x000000024a447824 */ /* 0x000fe200078e00ff */
[C---:B------:R-:W-:Y:S01]  /*50c0*/  LOP3.LUT R5, R69.reuse, 0x40, RZ, 0xc0, !PT ;  /* 0x0000004045057812 */ /* 0x040fe200078ec0ff */
[----:B------:R-:W-:Y:S01]  /*50d0*/  IMAD.SHL.U32 R3, R70, 0x200, RZ ;  /* 0x0000020046037824 */ /* 0x000fe200078e00ff */
[----:B------:R-:W-:Y:S01]  /*50e0*/  LOP3.LUT R2, R69, 0x5b0, RZ, 0xc0, !PT ;  /* 0x000005b045027812 */ /* 0x000fe200078ec0ff */
[----:B------:R-:W-:Y:S01]  /*50f0*/  IMAD.MOV.U32 R30, RZ, RZ, RZ ;  /* 0x000000ffff1e7224 */ /* 0x000fe200078e00ff */
[----:B------:R-:W2:Y:S01]  /*5100*/  LDC R28, c[0x0][0xb0c] ;  /* 0x0002c300ff1c7b82 */ /* 0x000ea20000000800 */
[----:B------:R-:W-:Y:S01]  /*5110*/  LOP3.LUT R33, R4, 0x400000, R33, 0xf8, !PT ;  /* 0x0040000004217812 */ /* 0x000fe200078ef821 */
[----:B------:R-:W-:Y:S01]  /*5120*/  IMAD.MOV.U32 R78, RZ, RZ, RZ ;  /* 0x000000ffff4e7224 */ /* 0x000fe200078e00ff */
[----:B------:R-:W-:Y:S01]  /*5130*/  LOP3.LUT R68, R5, 0x8, R68, 0xf8, !PT ;  /* 0x0000000805447812 */ /* 0x000fe200078ef844 */
[----:B------:R-:W3:Y:S01]  /*5140*/  LDCU.64 UR54, c[0x0][0x348] ;  /* 0x00006900ff3677ac */ /* 0x000ee20008000a00 */
[----:B------:R-:W-:-:S02]  /*5150*/  LOP3.LUT R3, R2, 0x200, R3, 0xf8, !PT ;  /* 0x0000020002037812 */ /* 0x000fc400078ef803 */
[----:B------:R-:W-:Y:S01]  /*5160*/  LOP3.LUT P0, RZ, R69, 0x40, RZ, 0xc0, !PT ;  /* 0x0000004045ff7812 */ /* 0x000fe2000780c0ff */
[----:B------:R-:W4:Y:S01]  /*5170*/  LDC R61, c[0x0][0xb20] ;  /* 0x0002c800ff3d7b82 */ /* 0x000f220000000800 */
[----:B------:R-:W3:Y:S01]  /*5180*/  LDS R0, [UR48+0x130] ;  /* 0x00013030ff007984 */ /* 0x000ee20008000800 */
[----:B------:R-:W-:Y:S01]  /*5190*/  LOP3.LUT R68, R3, R68, RZ, 0xfc, !PT ;  /* 0x0000004403447212 */ /* 0x000fe200078efcff */
[----:B------:R-:W1:Y:S01]  /*51a0*/  LDCU.64 UR38, c[0x0][0x888] ;  /* 0x00011100ff2677ac */ /* 0x000e620008000a00 */
[----:B------:R-:W-:Y:S01]  /*51b0*/  LOP3.LUT R74, R74, 0x60, RZ, 0xc0, !PT ;  /* 0x000000604a4a7812 */ /* 0x000fe200078ec0ff */
[----:B------:R-:W1:Y:S03]  /*51c0*/  LDCU.64 UR44, c[0x0][0x890] ;  /* 0x00011200ff2c77ac */ /* 0x000e660008000a00 */
[----:B------:R-:W1:Y:S01]  /*51d0*/  LDC R27, c[0x0][0xb30] ;  /* 0x0002cc00ff1b7b82 */ /* 0x000e620000000800 */
[----:B------:R-:W-:Y:S01]  /*51e0*/  UMOV UR51, 0x1 ;  /* 0x0000000100337882 */ /* 0x000fe20000000000 */
[----:B------:R-:W-:Y:S01]  /*51f0*/  UIADD3 UR52, UPT, UPT, UR48, 0x200, URZ ;  /* 0x0000020030347890 */ /* 0x000fe2000fffe0ff */
[----:B------:R-:W-:Y:S01]  /*5200*/  UMOV UR56, URZ ;  /* 0x000000ff00387c82 */ /* 0x000fe20008000000 */
[----:B------:R-:W-:-:S04]  /*5210*/  UMOV UR50, URZ ;  /* 0x000000ff00327c82 */ /* 0x000fc80008000000 */
[----:B------:R-:W1:Y:S01]  /*5220*/  LDC.64 R56, c[0x0][0xb10] ;  /* 0x0002c400ff387b82 */ /* 0x000e620000000a00 */
[----:B------:R-:W-:-:S07]  /*5230*/  UMOV UR49, URZ ;  /* 0x000000ff00317c82 */ /* 0x000fce0008000000 */
[----:B------:R-:W1:Y:S08]  /*5240*/  LDC.64 R24, c[0x0][0xb18] ;  /* 0x0002c600ff187b82 */ /* 0x000e700000000a00 */
[----:B------:R-:W1:Y:S08]  /*5250*/  LDC.64 R22, c[0x0][0xb28] ;  /* 0x0002ca00ff167b82 */ /* 0x000e700000000a00 */
[----:B------:R-:W1:Y:S01]  /*5260*/  LDC.64 R54, c[0x0][0x8b0] ;  /* 0x00022c00ff367b82 */ /* 0x000e620000000a00 */
[----:B---3--:R-:W-:Y:S01]  /*5270*/  IMAD.IADD R33, R0, 0x1, R33 ;  /* 0x0000000100217824 */ /* 0x008fe200078e0221 */
[----:B------:R-:W-:-:S06]  /*5280*/  P2R R0, PR, RZ, 0x1 ;  /* 0x00000001ff007803 */ /* 0x000fcc0000000000 */
[----:B------:R-:W3:Y:S08]  /*5290*/  LDC.64 R52, c[0x0][0x8a8] ;  /* 0x00022a00ff347b82 */ /* 0x000ef00000000a00 */
[----:B--2-4-:R-:W1:Y:S02]  /*52a0*/  LDC R62, c[0x0][0x374] ;  /* 0x0000dd00ff3e7b82 */ /* 0x014e640000000800 */
.L_x_128:
[----:B------:R-:W-:Y:S02]  /*52b0*/  LEA R0, R78, UR48, 0x3 ;  /* 0x000000304e007c11 */ /* 0x000fe4000f8e18ff */
[----:B------:R-:W-:Y:S02]  /*52c0*/  SHF.L.U32 R3, R72, 0x1f, RZ ;  /* 0x0000001f48037819 */ /* 0x000fe400000006ff */
[----:B------:R-:W-:Y:S02]  /*52d0*/  LEA R16, R78, UR48, 0x4 ;  /* 0x000000304e107c11 */ /* 0x000fe4000f8e20ff */
[----:B------:R-:W2:Y:S02]  /*52e0*/  SYNCS.PHASECHK.TRANS64.TRYWAIT P0, [R0+URZ+0x80], R3 ;  /* 0x00008003000075a7 */ /* 0x000ea400080011ff */
[----:B-12---:R-:W-:Y:S05]  /*52f0*/  @!P0 BRA `(.L_x_98) ;  /* 0x0000002c00048947 */ /* 0x006fea0003800000 */
.L_x_173:
[----:B------:R-:W4:Y:S01]  /*5300*/  LDC.64 R12, c[0x0][0xb10] ;  /* 0x0002c400ff0c7b82 */ /* 0x000f220000000a00 */
[----:B------:R-:W3:Y:S01]  /*5310*/  LDS.128 R16, [R16+0x110] ;  /* 0x0001100010107984 */ /* 0x000ee20000000c00 */
[----:B-1----:R-:W-:Y:S01]  /*5320*/  ISETP.NE.AND P1, PT, R27, 0x1, PT ;  /* 0x000000011b00780c */ /* 0x002fe20003f25270 */
[----:B--2---:R-:W-:Y:S01]  /*5330*/  VIADD R0, R0, 0x90 ;  /* 0x0000009000007836 */ /* 0x004fe20000000000 */
[----:B------:R-:W-:Y:S04]  /*5340*/  ISETP.GE.AND P0, PT, R26, 0x1, PT ;  /* 0x000000011a00780c */ /* 0x000fe80003f06270 */
[----:B------:R-:W1:Y:S01]  /*5350*/  LDC.64 R10, c[0x0][0xb18] ;  /* 0x0002c600ff0a7b82 */ /* 0x000e620000000a00 */
[----:B------:R-:W-:Y:S01]  /*5360*/  PRMT R0, RZ, 0x654, R0 ;  /* 0x00000654ff007816 */ /* 0x000fe20000000000 */
[----:B------:R-:W-:Y:S01]  /*5370*/  @!PT LDS RZ, [RZ] ;  /* 0x00000000fffff984 */ /* 0x000fe20000000800 */
[----:B------:R-:W-:Y:S01]  /*5380*/  @!PT LDS RZ, [RZ] ;  /* 0x00000000fffff984 */ /* 0x000fe20000000800 */
[----:B------:R-:W-:Y:S01]  /*5390*/  @!PT LDS RZ, [RZ] ;  /* 0x00000000fffff984 */ /* 0x000fe20000000800 */
[----:B------:R-:W-:Y:S01]  /*53a0*/  @!PT LDS RZ, [RZ] ;  /* 0x00000000fffff984 */ /* 0x000fe20000000800 */
[----:B------:R2:W-:Y:S06]  /*53b0*/  MEMBAR.ALL.CTA ;  /* 0x0000000000007992 */ /* 0x0005ec0000008000 */
[----:B--2---:R-:W2:Y:S01]  /*53c0*/  FENCE.VIEW.ASYNC.S ;  /* 0x00000000000073c6 */ /* 0x004ea20000000000 */
[----:B------:R-:W1:Y:S08]  /*53d0*/  @!P1 LDC R14, c[0x0][0xb20] ;  /* 0x0002c800ff0e9b82 */ /* 0x000e700000000800 */
[----:B------:R-:W1:Y:S01]  /*53e0*/  @!P1 LDC R9, c[0x0][0xb0c] ;  /* 0x0002c300ff099b82 */ /* 0x000e620000000800 */
[----:B--2---:R2:W-:Y:S01]  /*53f0*/  SYNCS.ARRIVE.TRANS64.RED.A1T0 RZ, [R0+URZ], RZ ;  /* 0x000000ff00ff79a7 */ /* 0x0045e200081004ff */
[----:B---3--:R-:W-:Y:S04]  /*5400*/  LOP3.LUT P4, RZ, R18, 0x1, RZ, 0xc0, !PT ;  /* 0x0000000112ff7812 */ /* 0x008fe8000788c0ff */
[----:B------:R-:W-:Y:S09]  /*5410*/  P2R R75, PR, RZ, 0x10 ;  /* 0x00000010ff4b7803 */ /* 0x000ff20000000000 */
[----:B------:R-:W-:Y:S02]  /*5420*/  @P4 MOV R31, R16 ;  /* 0x00000010001f4202 */ /* 0x000fe40000000f00 */
[----:B------:R-:W-:Y:S01]  /*5430*/  @P4 LOP3.LUT R29, R17, 0xffff, RZ, 0xc0, !PT ;  /* 0x0000ffff111d4812 */ /* 0x000fe200078ec0ff */
[----:B--2-4-:R-:W-:Y:S06]  /*5440*/  @!P0 BRA `(.L_x_99) ;  /* 0x0000000000a48947 */ /* 0x014fec0003800000 */
[----:B------:R-:W-:Y:S01]  /*5450*/  IMAD.HI.U32 R36, R62, R25, RZ ;  /* 0x000000193e247227 */ /* 0x000fe200078e00ff */
[----:B------:R-:W-:Y:S02]  /*5460*/  ISETP.NE.AND P0, PT, R24, 0x1, PT ;  /* 0x000000011800780c */ /* 0x000fe40003f05270 */
[----:B------:R-:W-:Y:S01]  /*5470*/  ISETP.NE.AND P2, PT, R26, 0x1, PT ;  /* 0x000000011a00780c */ /* 0x000fe20003f45270 */
[-C--:B------:R-:W-:Y:S01]  /*5480*/  IMAD.HI.U32 R34, R63, R56.reuse, RZ ;  /* 0x000000383f227227 */ /* 0x080fe200078e00ff */
[----:B------:R-:W-:Y:S02]  /*5490*/  SHF.R.U32.HI R37, RZ, R61, R36 ;  /* 0x0000003dff257219 */ /* 0x000fe40000011624 */
[----:B------:R-:W-:Y:S01]  /*54a0*/  ISETP.NE.AND P3, PT, R28, 0x1, PT ;  /* 0x000000011c00780c */ /* 0x000fe20003f65270 */
[----:B------:R-:W-:Y:S01]  /*54b0*/  IMAD.HI.U32 R40, R29, R25, RZ ;  /* 0x000000191d287227 */ /* 0x000fe200078e00ff */
[----:B------:R-:W-:Y:S02]  /*54c0*/  SHF.R.U32.HI R34, RZ, R57, R34 ;  /* 0x00000039ff227219 */ /* 0x000fe40000011622 */
[----:B------:R-:W-:Y:S01]  /*54d0*/  SEL R3, R62, R37, !P0 ;  /* 0x000000253e037207 */ /* 0x000fe20004000000 */
[----:B------:R-:W-:Y:S01]  /*54e0*/  IMAD.HI.U32 R38, R31, R56, RZ ;  /* 0x000000381f267227 */ /* 0x000fe200078e00ff */
[----:B------:R-:W-:Y:S03]  /*54f0*/  SEL R7, R63, R34, !P3 ;  /* 0x000000223f077207 */ /* 0x000fe60005800000 */
[-C--:B------:R-:W-:Y:S01]  /*5500*/  IMAD.HI.U32 R34, R3, R22.reuse, RZ ;  /* 0x0000001603227227 */ /* 0x080fe200078e00ff */
[----:B------:R-:W-:Y:S03]  /*5510*/  SHF.R.U32.HI R38, RZ, R57, R38 ;  /* 0x00000039ff267219 */ /* 0x000fe60000011626 */
[----:B------:R-:W-:Y:S01]  /*5520*/  IMAD.HI.U32 R36, R7, R22, RZ ;  /* 0x0000001607247227 */ /* 0x000fe200078e00ff */
[----:B------:R-:W-:Y:S02]  /*5530*/  @P2 SHF.R.U32.HI R3, RZ, R23, R34 ;  /* 0x00000017ff032219 */ /* 0x000fe40000011622 */
[----:B------:R-:W-:Y:S02]  /*5540*/  SHF.R.U32.HI R34, RZ, R61, R40 ;  /* 0x0000003dff227219 */ /* 0x000fe40000011628 */
[----:B------:R-:W-:Y:S01]  /*5550*/  @P2 SHF.R.U32.HI R7, RZ, R23, R36 ;  /* 0x00000017ff072219 */ /* 0x000fe20000011624 */
[C---:B------:R-:W-:Y:S01]  /*5560*/  IMAD R2, R26.reuse, R3, RZ ;  /* 0x000000031a027224 */ /* 0x040fe200078e02ff */
[----:B------:R-:W-:Y:S02]  /*5570*/  SEL R5, R29, R34, !P0 ;  /* 0x000000221d057207 */ /* 0x000fe40004000000 */
[----:B------:R-:W-:Y:S01]  /*5580*/  SEL R3, R31, R38, !P3 ;  /* 0x000000261f037207 */ /* 0x000fe20005800000 */
[----:B------:R-:W-:Y:S01]  /*5590*/  IMAD R4, R26, R7, RZ ;  /* 0x000000071a047224 */ /* 0x000fe200078e02ff */
[C---:B------:R-:W-:Y:S01]  /*55a0*/  ISETP.GE.AND P0, PT, R5.reuse, R2, PT ;  /* 0x000000020500720c */ /* 0x040fe20003f06270 */
[----:B------:R-:W-:Y:S03]  /*55b0*/  IMAD.HI.U32 R6, R5, R22, RZ ;  /* 0x0000001605067227 */ /* 0x000fe600078e00ff */
[----:B------:R-:W-:Y:S01]  /*55c0*/  ISETP.GE.OR P0, PT, R3, R4, P0 ;  /* 0x000000040300720c */ /* 0x000fe20000706670 */
[----:B------:R-:W-:Y:S01]  /*55d0*/  IMAD.MOV R4, RZ, RZ, -R3 ;  /* 0x000000ffff047224 */ /* 0x000fe200078e0a03 */
[-C--:B------:R-:W-:Y:S03]  /*55e0*/  SHF.R.U32.HI R6, RZ, R23.reuse, R6 ;  /* 0x00000017ff067219 */ /* 0x080fe60000011606 */
[----:B------:R-:W-:Y:S01]  /*55f0*/  IMAD R31, R28, R4, R31 ;  /* 0x000000041c1f7224 */ /* 0x000fe200078e021f */
[----:B------:R-:W-:Y:S05]  /*5600*/  SEL R15, R5, R6, !P2 ;  /* 0x00000006050f7207 */ /* 0x000fea0005000000 */
[----:B------:R-:W-:Y:S02]  /*5610*/  IMAD.MOV R6, RZ, RZ, -R15 ;  /* 0x000000ffff067224 */ /* 0x000fe400078e0a0f */
[C---:B------:R-:W-:Y:S04]  /*5620*/  @!P0 IMAD.HI.U32 R2, R3.reuse, R22, RZ ;  /* 0x0000001603028227 */ /* 0x040fe800078e00ff */
[----:B------:R-:W-:Y:S01]  /*5630*/  IMAD R6, R26, R6, R5 ;  /* 0x000000061a067224 */ /* 0x000fe200078e0205 */
[----:B------:R-:W-:Y:S04]  /*5640*/  @!P0 SHF.R.U32.HI R2, RZ, R23, R2 ;  /* 0x00000017ff028219 */ /* 0x000fe80000011602 */
[----:B------:R-:W-:Y:S02]  /*5650*/  @!P0 SEL R0, R3, R2, !P2 ;  /* 0x0000000203008207 */ /* 0x000fe40005000000 */
[----:B------:R-:W-:Y:S02]  /*5660*/  IADD3 R2, PT, PT, -R5, RZ, RZ ;  /* 0x000000ff05027210 */ /* 0x000fe40007ffe1ff */
[----:B------:R-:W-:Y:S01]  /*5670*/  @!P0 IADD3 R8, PT, PT, R15, -R0, RZ ;  /* 0x800000000f088210 */ /* 0x000fe20007ffe0ff */
[----:B------:R-:W-:Y:S02]  /*5680*/  @!P0 IMAD R0, R7, R6, R0 ;  /* 0x0000000607008224 */ /* 0x000fe400078e0200 */
[----:B------:R-:W-:Y:S02]  /*5690*/  IMAD R29, R24, R2, R29 ;  /* 0x00000002181d7224 */ /* 0x000fe400078e021d */
[----:B------:R-:W-:Y:S02]  /*56a0*/  @!P0 IMAD R5, R8, R26, R3 ;  /* 0x0000001a08058224 */ /* 0x000fe400078e0203 */
[----:B------:R-:W-:Y:S04]  /*56b0*/  @!P0 IMAD.MOV.U32 R3, RZ, RZ, R0 ;  /* 0x000000ffff038224 */ /* 0x000fe800078e0000 */
[----:B------:R-:W-:Y:S02]  /*56c0*/  IMAD R31, R3, R28, R31 ;  /* 0x0000001c031f7224 */ /* 0x000fe400078e021f */
[----:B------:R-:W-:Y:S07]  /*56d0*/  IMAD R29, R5, R24, R29 ;  /* 0x00000018051d7224 */ /* 0x000fee00078e021d */
.L_x_99:
[----:B-1----:R-:W-:Y:S01]  /*56e0*/  @!P1 ISETP.NE.AND P0, PT, R10, 0x1, PT ;  /* 0x000000010a00980c */ /* 0x002fe20003f05270 */
[----:B------:R-:W-:Y:S01]  /*56f0*/  @!P1 IMAD.HI.U32 R0, R31, R12, RZ ;  /* 0x0000000c1f009227 */ /* 0x000fe200078e00ff */
[----:B------:R-:W-:Y:S01]  /*5700*/  @!P1 ISETP.NE.AND P2, PT, R9, 0x1, PT ;  /* 0x000000010900980c */ /* 0x000fe20003f45270 */
[----:B------:R-:W-:Y:S01]  /*5710*/  ULOP3.LUT UP0, URZ, UR52, 0x90, URZ, 0xc0, !UPT ;  /* 0x0000009034ff7892 */ /* 0x000fe2000f80c0ff */
[----:B------:R-:W-:Y:S01]  /*5720*/  R2UR UR42, R21 ;  /* 0x00000000152a72ca */ /* 0x000fe200000e0000 */
[----:B------:R-:W-:Y:S01]  /*5730*/  @!P1 IMAD.HI.U32 R3, R29, R11, RZ ;  /* 0x0000000b1d039227 */ /* 0x000fe200078e00ff */
[----:B------:R-:W-:Y:S02]  /*5740*/  @!P1 SHF.R.U32.HI R0, RZ, R13, R0 ;  /* 0x0000000dff009219 */ /* 0x000fe40000011600 */
[----:B------:R-:W-:Y:S01]  /*5750*/  R2UR UR41, R20 ;  /* 0x00000000142972ca */ /* 0x000fe200000e0000 */
[----:B------:R-:W-:Y:S01]  /*5760*/  VIADD R78, R78, 0x1 ;  /* 0x000000014e4e7836 */ /* 0x000fe20000000000 */
[----:B------:R-:W-:Y:S02]  /*5770*/  @!P1 SHF.R.U32.HI R2, RZ, R14, R3 ;  /* 0x0000000eff029219 */ /* 0x000fe40000011603 */
[----:B------:R-:W-:Y:S02]  /*5780*/  @!P1 SEL R3, R31, R0, !P2 ;  /* 0x000000001f039207 */ /* 0x000fe40005000000 */
[----:B------:R-:W-:Y:S02]  /*5790*/  @!P1 SEL R2, R29, R2, !P0 ;  /* 0x000000021d029207 */ /* 0x000fe40004000000 */
[----:B------:R-:W-:Y:S01]  /*57a0*/  @P4 SHF.R.U32.HI R71, RZ, 0x10, R17 ;  /* 0x00000010ff474819 */ /* 0x000fe20000011611 */
[----:B------:R-:W-:Y:S02]  /*57b0*/  USHF.L.U32 UR42, UR42, 0x6, URZ ;  /* 0x000000062a2a7899 */ /* 0x000fe400080006ff */
[----:B------:R-:W-:Y:S02]  /*57c0*/  @!P1 IMAD.IADD R0, R2, 0x1, -R3 ;  /* 0x0000000102009824 */ /* 0x000fe400078e0a03 */
[----:B------:R-:W-:Y:S01]  /*57d0*/  @!P1 IMAD.IADD R2, R3, 0x1, -R2 ;  /* 0x0000000103029824 */ /* 0x000fe200078e0a02 */
[----:B------:R-:W-:Y:S01]  /*57e0*/  USHF.L.U32 UR41, UR41, 0x6, URZ ;  /* 0x0000000629297899 */ /* 0x000fe200080006ff */
[----:B------:R-:W-:Y:S02]  /*57f0*/  @!P1 IMAD R31, R0, R9, R31 ;  /* 0x00000009001f9224 */ /* 0x000fe400078e021f */
[----:B------:R-:W-:Y:S01]  /*5800*/  @!P1 IMAD R29, R2, R10, R29 ;  /* 0x0000000a021d9224 */ /* 0x000fe200078e021d */
[----:B------:R-:W-:Y:S08]  /*5810*/  BRA.U !UP0, `(.L_x_100) ;  /* 0x00000001087c7547 */ /* 0x000ff0000b800000 */
[----:B------:R-:W1:Y:S01]  /*5820*/  LDCU.64 UR8, c[0x4][0x80] ;  /* 0x01001000ff0877ac */ /* 0x000e620008000a00 */
[----:B------:R-:W-:Y:S01]  /*5830*/  MOV R2, 0x0 ;  /* 0x0000000000027802 */ /* 0x000fe20000000f00 */
[----:B------:R-:W-:Y:S02]  /*5840*/  HFMA2 R12, -RZ, RZ, 0, 5.9604644775390625e-08 ;  /* 0x00000001ff0c7431 */ /* 0x000fe400000001ff */
[----:B------:R-:W-:Y:S01]  /*5850*/  IMAD.MOV.U32 R8, RZ, RZ, 0x70 ;  /* 0x00000070ff087424 */ /* 0x000fe200078e00ff */
[----:B------:R2:W3:Y:S01]  /*5860*/  LDC.64 R14, c[0x4][R2] ;  /* 0x01000000020e7b82 */ /* 0x0004e20000000a00 */
[----:B------:R-:W4:Y:S01]  /*5870*/  LDCU.64 UR6, c[0x4][0x88] ;  /* 0x01001100ff0677ac */ /* 0x000f220008000a00 */
[----:B------:R-:W-:Y:S01]  /*5880*/  IMAD.MOV.U32 R13, RZ, RZ, RZ ;  /* 0x000000ffff0d7224 */ /* 0x000fe200078e00ff */
[----:B------:R-:W2:Y:S01]  /*5890*/  LDCU.64 UR4, c[0x4][0x8] ;  /* 0x01000100ff0477ac */ /* 0x000ea20008000a00 */
[----:B-1----:R-:W-:Y:S01]  /*58a0*/  MOV R5, UR9 ;  /* 0x0000000900057c02 */ /* 0x002fe20008000f00 */
[----:B------:R-:W-:Y:S01]  /*58b0*/  IMAD.U32 R4, RZ, RZ, UR8 ;  /* 0x00000008ff047e24 */ /* 0x000fe2000f8e00ff */
[----:B----4-:R-:W-:Y:S01]  /*58c0*/  MOV R7, UR7 ;  /* 0x0000000700077c02 */ /* 0x010fe20008000f00 */
[----:B------:R-:W-:Y:S01]  /*58d0*/  IMAD.U32 R6, RZ, RZ, UR6 ;  /* 0x00000006ff067e24 */ /* 0x000fe2000f8e00ff */
[----:B--2---:R-:W-:Y:S01]  /*58e0*/  MOV R11, UR5 ;  /* 0x00000005000b7c02 */ /* 0x004fe20008000f00 */
[----:B------:R-:W-:Y:S02]  /*58f0*/  IMAD.U32 R10, RZ, RZ, UR4 ;  /* 0x00000004ff0a7e24 */ /* 0x000fe4000f8e00ff */
[----:B------:R-:W-:Y:S07]  /*5900*/  LEPC R20, `(.L_x_101) ;  /* 0x000000001014794e */ /* 0x000fee0000000000 */
[----:B---3-5:R-:W-:Y:S05]  /*5910*/  CALL.ABS.NOINC R14 ;  /* 0x000000000e007343 */ /* 0x028fea0003c00000 */
.L_x_101:
[----:B------:R-:W1:Y:S01]  /*5920*/  LDCU.64 UR8, c[0x4][0x80] ;  /* 0x01001000ff0877ac */ /* 0x000e620008000a00 */
[----:B------:R-:W2:Y:S01]  /*5930*/  LDC.64 R2, c[0x4][R2] ;  /* 0x0100000002027b82 */ /* 0x000ea20000000a00 */
[----:B------:R-:W-:Y:S02]  /*5940*/  HFMA2 R12, -RZ, RZ, 0, 5.9604644775390625e-08 ;  /* 0x00000001ff0c7431 */ /* 0x000fe400000001ff */
[----:B------:R-:W-:Y:S02]  /*5950*/  IMAD.MOV.U32 R8, RZ, RZ, 0x70 ;  /* 0x00000070ff087424 */ /* 0x000fe400078e00ff */
[----:B------:R-:W-:Y:S01]  /*5960*/  IMAD.MOV.U32 R13, RZ, RZ, RZ ;  /* 0x000000ffff0d7224 */ /* 0x000fe200078e00ff */
[----:B------:R-:W3:Y:S01]  /*5970*/  LDCU.64 UR6, c[0x4][0x88] ;  /* 0x01001100ff0677ac */ /* 0x000ee20008000a00 */
[----:B------:R-:W4:Y:S01]  /*5980*/  LDCU.64 UR4, c[0x4][0x8] ;  /* 0x01000100ff0477ac */ /* 0x000f220008000a00 */
[----:B-1----:R-:W-:Y:S02]  /*5990*/  MOV R4, UR8 ;  /* 0x0000000800047c02 */ /* 0x002fe40008000f00 */
[----:B------:R-:W-:Y:S02]  /*59a0*/  MOV R5, UR9 ;  /* 0x0000000900057c02 */ /* 0x000fe40008000f00 */
[----:B---3--:R-:W-:Y:S01]  /*59b0*/  MOV R7, UR7 ;  /* 0x0000000700077c02 */ /* 0x008fe20008000f00 */
[----:B------:R-:W-:Y:S01]  /*59c0*/  IMAD.U32 R6, RZ, RZ, UR6 ;  /* 0x00000006ff067e24 */ /* 0x000fe2000f8e00ff */
[----:B----4-:R-:W-:Y:S01]  /*59d0*/  MOV R11, UR5 ;  /* 0x00000005000b7c02 */ /* 0x010fe20008000f00 */
[----:B------:R-:W-:Y:S02]  /*59e0*/  IMAD.U32 R10, RZ, RZ, UR4 ;  /* 0x00000004ff0a7e24 */ /* 0x000fe4000f8e00ff */
[----:B------:R-:W-:Y:S07]  /*59f0*/  LEPC R20, `(.L_x_100) ;  /* 0x000000001014794e */ /* 0x000fee0000000000 */
[----:B--2---:R-:W-:Y:S05]  /*5a00*/  CALL.ABS.NOINC R2 ;  /* 0x0000000002007343 */ /* 0x004fea0003c00000 */
.L_x_100:
[----:B------:R-:W-:Y:S01]  /*5a10*/  ISETP.NE.U32.AND P4, PT, R54, RZ, PT ;  /* 0x000000ff3600720c */ /* 0x000fe20003f85070 */
[----:B------:R-:W-:Y:S01]  /*5a20*/  UISETP.NE.AND UP2, UPT, UR53, URZ, UPT ;  /* 0x000000ff3500728c */ /* 0x000fe2000bf45270 */
[----:B------:R-:W-:Y:S01]  /*5a30*/  ISETP.NE.U32.AND P2, PT, RZ, UR38, PT ;  /* 0x00000026ff007c0c */ /* 0x000fe2000bf45070 */
[----:B------:R-:W-:Y:S01]  /*5a40*/  UISETP.NE.U32.AND UP1, UPT, UR44, URZ, UPT ;  /* 0x000000ff2c00728c */ /* 0x000fe2000bf25070 */
[----:B------:R-:W-:Y:S01]  /*5a50*/  ISETP.NE.AND.EX P4, PT, R55, RZ, PT, P4 ;  /* 0x000000ff3700720c */ /* 0x000fe20003f85340 */
[----:B------:R-:W-:Y:S01]  /*5a60*/  UPLOP3.LUT UP0, UPT, UPT, UPT, UPT, 0x40, 0x4 ;  /* 0x000000000004789c */ /* 0x000fe20003f0e870 */
[----:B------:R-:W-:Y:S01]  /*5a70*/  ISETP.NE.AND.EX P2, PT, RZ, UR39, PT, P2 ;  /* 0x00000027ff007c0c */ /* 0x000fe2000bf45320 */
[----:B------:R-:W-:Y:S01]  /*5a80*/  UISETP.NE.AND.EX UP1, UPT, UR45, URZ, UPT, UP1 ;  /* 0x000000ff2d00728c */ /* 0x000fe2000bf25310 */
[----:B------:R-:W-:Y:S04]  /*5a90*/  PLOP3.LUT P1, PT, PT, PT, UP2, 0x80, 0x8 ;  /* 0x000000000008781c */ /* 0x000fe80003f2f028 */
[----:B------:R-:W-:Y:S06]  /*5aa0*/  @UP2 UPLOP3.LUT UP0, UPT, UPT, UPT, UP1, 0x80, 0x8 ;  /* 0x000000000008289c */ /* 0x000fec0003f0f010 */
[----:B------:R-:W-:Y:S01]  /*5ab0*/  PLOP3.LUT P0, PT, PT, PT, UP0, 0x80, 0x8 ;  /* 0x000000000008781c */ /* 0x000fe20003f0f008 */
[----:B------:R-:W-:Y:S01]  /*5ac0*/  @!UPT UIADD3 URZ, UPT, UPT, URZ, URZ, URZ ;  /* 0x000000fffffff290 */ /* 0x000fe2000fffe0ff */
[----:B------:R-:W-:Y:S11]  /*5ad0*/  BRA.U !UP1, `(.L_x_102) ;  /* 0x0000000109387547 */ /* 0x000ff6000b800000 */
[----:B------:R-:W-:Y:S01]  /*5ae0*/  UISETP.NE.U32.AND UP0, UPT, UR38, URZ, UPT ;  /* 0x000000ff2600728c */ /* 0x000fe2000bf05070 */
[----:B------:R-:W-:Y:S02]  /*5af0*/  HFMA2 R0, -RZ, RZ, 0, 5.9604644775390625e-08 ;  /* 0x00000001ff007431 */ /* 0x000fe400000001ff */
[----:B------:R-:W-:Y:S01]  /*5b00*/  IMAD.MOV.U32 R59, RZ, RZ, 0x1 ;  /* 0x00000001ff3b7424 */ /* 0x000fe200078e00ff */
[----:B------:R-:W-:Y:S06]  /*5b10*/  UISETP.NE.AND.EX UP0, UPT, UR39, URZ, UPT, UP0 ;  /* 0x000000ff2700728c */ /* 0x000fec000bf05300 */
[----:B------:R-:W-:Y:S05]  /*5b20*/  PLOP3.LUT P3, PT, PT, PT, UP0, 0x80, 0x8 ;  /* 0x000000000008781c */ /* 0x000fea0003f6f008 */
[----:B------:R-:W1:Y:S01]  /*5b30*/  @UP0 LDCU.64 UR6, c[0x0][0x888] ;  /* 0x00011100ff0607ac */ /* 0x000e620008000a00 */
[----:B------:R-:W-:Y:S07]  /*5b40*/  @UP0 UIMAD UR4, UR36, UR44, URZ ;  /* 0x0000002c240402a4 */ /* 0x000fee000f8e02ff */
[----:B------:R-:W-:Y:S01]  /*5b50*/  @!P3 PRMT R59, R0, 0x7610, R59 ;  /* 0x00007610003bb816 */ /* 0x000fe2000000003b */
[----:B-1----:R-:W-:Y:S03]  /*5b60*/  @UP0 UIMAD.WIDE UR6, UR4, 0x4, UR6 ;  /* 0x00000004040608a5 */ /* 0x002fe6000f8e0206 */
[----:B------:R-:W1:Y:S03]  /*5b70*/  @!UP0 LDCU UR4, c[0x0][0x880] ;  /* 0x00011000ff0487ac */ /* 0x000e660008000800 */
[----:B------:R-:W-:Y:S01]  /*5b80*/  IMAD.U32 R2, RZ, RZ, UR6 ;  /* 0x00000006ff027e24 */ /* 0x000fe2000f8e00ff */
[----:B------:R-:W-:Y:S05]  /*5b90*/  MOV R3, UR7 ;  /* 0x0000000700037c02 */ /* 0x000fea0008000f00 */
[----:B-----5:R2:W5:Y:S02]  /*5ba0*/  @P3 LDG.E R35, desc[UR46][R2.64] ;  /* 0x0000002e02233981 */ /* 0x020564000c1e1900 */
[----:B-12---:R-:W-:Y:S02]  /*5bb0*/  @!P3 IMAD.U32 R35, RZ, RZ, UR4 ;  /* 0x00000004ff23be24 */ /* 0x006fe4000f8e00ff */
.L_x_102:
[----:B------:R-:W-:Y:S05]  /*5bc0*/  @!P4 BRA `(.L_x_103) ;  /* 0x000000000020c947 */ /* 0x000fea0003800000 */
[----:B------:R-:W-:Y:S04]  /*5bd0*/  ISETP.NE.U32.AND P3, PT, R52, RZ, PT ;  /* 0x000000ff3400720c */ /* 0x000fe80003f65070 */
[----:B------:R-:W-:Y:S11]  /*5be0*/  ISETP.NE.AND.EX P3, PT, R53, RZ, PT, P3 ;  /* 0x000000ff3500720c */ /* 0x000ff60003f65330 */
[----:B------:R-:W-:Y:S02]  /*5bf0*/  @!UPT UIADD3 URZ, UPT, UPT, URZ, URZ, URZ ;  /* 0x000000fffffff290 */ /* 0x000fe4000fffe0ff */
[----:B------:R-:W1:Y:S01]  /*5c00*/  @P3 LDC.64 R2, c[0x0][0x8a8] ;  /* 0x00022a00ff023b82 */ /* 0x000e620000000a00 */
[----:B------:R-:W-:Y:S04]  /*5c10*/  @P3 IMAD R0, R54, UR36, RZ ;  /* 0x0000002436003c24 */ /* 0x000fe8000f8e02ff */
[----:B-1----:R-:W-:Y:S05]  /*5c20*/  @P3 IMAD.WIDE R2, R0, 0x4, R2 ;  /* 0x0000000400023825 */ /* 0x002fea00078e0202 */
[----:B-----5:R1:W5:Y:S02]  /*5c30*/  @P3 LDG.E R32, desc[UR46][R2.64] ;  /* 0x0000002e02203981 */ /* 0x020364000c1e1900 */
[----:B-1----:R-:W2:Y:S02]  /*5c40*/  @!P3 LDC R32, c[0x0][0x8a0] ;  /* 0x00022800ff20bb82 */ /* 0x002ea40000000800 */
.L_x_103:
[----:B-----5:R-:W-:Y:S01]  /*5c50*/  FSETP.NEU.AND P3, PT, R35, RZ, PT ;  /* 0x000000ff2300720b */ /* 0x020fe20003f6d000 */
[----:B------:R-:W-:Y:S01]  /*5c60*/  ULOP3.LUT UR4, UR51, 0x1, URZ, 0x3c, !UPT ;  /* 0x0000000133047892 */ /* 0x000fe2000f8e3cff */
[----:B------:R-:W-:Y:S01]  /*5c70*/  SEL R5, RZ, 0xffffffff, P2 ;  /* 0xffffffffff057807 */ /* 0x000fe20001000000 */
[----:B------:R-:W-:Y:S01]  /*5c80*/  IMAD.U32 R38, RZ, RZ, UR56 ;  /* 0x00000038ff267e24 */ /* 0x000fe2000f8e00ff */
[----:B------:R-:W-:Y:S01]  /*5c90*/  @P1 LOP3.LUT P2, RZ, R59, 0xff, RZ, 0xc0, !PT ;  /* 0x000000ff3bff1812 */ /* 0x000fe2000784c0ff */
[----:B------:R-:W-:Y:S01]  /*5ca0*/  IMAD.SHL.U32 R81, R68, 0x2, RZ ;  /* 0x0000000244517824 */ /* 0x000fe200078e00ff */
[----:B------:R-:W-:Y:S01]  /*5cb0*/  @P1 SEL R2, RZ, 0xffffffff, P3 ;  /* 0xffffffffff021807 */ /* 0x000fe20001800000 */
[----:B------:R-:W-:Y:S01]  /*5cc0*/  IMAD.U32 R83, RZ, RZ, UR4 ;  /* 0x00000004ff537e24 */ /* 0x000fe2000f8e00ff */
[----:B------:R-:W-:Y:S01]  /*5cd0*/  LEA R76, R30, UR48, 0x3 ;  /* 0x000000301e4c7c11 */ /* 0x000fe2000f8e18ff */
[----:B------:R-:W-:Y:S01]  /*5ce0*/  IMAD.SHL.U32 R38, R38, 0x1000, RZ ;  /* 0x0000100026267824 */ /* 0x000fe200078e00ff */
[----:B------:R-:W-:Y:S01]  /*5cf0*/  @P0 SEL R2, R5, R2, !P2 ;  /* 0x0000000205020207 */ /* 0x000fe20005000000 */
[----:B------:R-:W-:Y:S01]  /*5d00*/  BSSY B1, `(.L_x_104) ;  /* 0x0000035000017945 */ /* 0x000fe20003800000 */
[----:B------:R-:W-:Y:S01]  /*5d10*/  SHF.L.U32 R3, R73, 0x1f, RZ ;  /* 0x0000001f49037819 */ /* 0x000fe200000006ff */
[----:B------:R-:W-:Y:S01]  /*5d20*/  IMAD.MOV.U32 R82, RZ, RZ, 0x1 ;  /* 0x00000001ff527424 */ /* 0x000fe200078e00ff */
[----:B------:R-:W-:Y:S01]  /*5d30*/  @P1 LOP3.LUT R2, R2, 0x1, RZ, 0xc0, !PT ;  /* 0x0000000102021812 */ /* 0x000fe200078ec0ff */
[----:B------:R-:W-:Y:S01]  /*5d40*/  IMAD R34, R30, 0x20, R33 ;  /* 0x000000201e227824 */ /* 0x000fe200078e0221 */
[----:B------:R-:W-:Y:S01]  /*5d50*/  PLOP3.LUT P2, PT, PT, PT, UP1, 0x80, 0x8 ;  /* 0x000000000008781c */ /* 0x000fe20003f4f018 */
[----:B------:R-:W-:Y:S01]  /*5d60*/  IMAD.U32 R80, RZ, RZ, UR56 ;  /* 0x00000038ff507e24 */ /* 0x000fe2000f8e00ff */
[----:B------:R-:W-:Y:S01]  /*5d70*/  ISETP.NE.U32.OR P5, PT, R2, 0x1, !P1 ;  /* 0x000000010200780c */ /* 0x000fe20004fa5470 */
[----:B------:R-:W-:Y:S01]  /*5d80*/  IMAD.U32 R2, RZ, RZ, UR56 ;  /* 0x00000038ff027e24 */ /* 0x000fe2000f8e00ff */
[----:B------:R-:W-:Y:S02]  /*5d90*/  CS2R R50, SRZ ;  /* 0x0000000000327805 */ /* 0x000fe4000001ff00 */
[----:B------:R-:W-:Y:S02]  /*5da0*/  CS2R R48, SRZ ;  /* 0x0000000000307805 */ /* 0x000fe4000001ff00 */
[----:B------:R-:W-:Y:S02]  /*5db0*/  P2R R79, PR, RZ, 0x20 ;  /* 0x00000020ff4f7803 */ /* 0x000fe40000000000 */
[----:B------:R-:W-:Y:S02]  /*5dc0*/  CS2R R42, SRZ ;  /* 0x00000000002a7805 */ /* 0x000fe4000001ff00 */
[----:B------:R-:W-:Y:S02]  /*5dd0*/  LEA R0, R2, UR48, 0x3 ;  /* 0x0000003002007c11 */ /* 0x000fe4000f8e18ff */
[----:B------:R-:W-:Y:S02]  /*5de0*/  CS2R R40, SRZ ;  /* 0x0000000000287805 */ /* 0x000fe4000001ff00 */
[----:B------:R-:W-:Y:S02]  /*5df0*/  SEL R2, RZ, 0xffffffff, P3 ;  /* 0xffffffffff027807 */ /* 0x000fe40001800000 */
[----:B------:R-:W-:Y:S02]  /*5e00*/  LOP3.LUT P3, R77, R59, 0xff, RZ, 0xc0, !PT ;  /* 0x000000ff3b4d7812 */ /* 0x000fe4000786c0ff */
[----:B------:R-:W-:Y:S02]  /*5e10*/  IADD3 R39, PT, PT, R38, UR48, R81 ;  /* 0x0000003026277c10 */ /* 0x000fe4000fffe051 */
[----:B------:R-:W-:Y:S02]  /*5e20*/  @P5 SHF.L.U32 R7, R83, 0x1f, RZ ;  /* 0x0000001f53075819 */ /* 0x000fe400000006ff */
[----:B------:R-:W-:Y:S02]  /*5e30*/  @P2 SEL R2, R5, R2, !P3 ;  /* 0x0000000205022207 */ /* 0x000fe40005800000 */
[----:B------:R-:W1:Y:S02]  /*5e40*/  @P5 SYNCS.PHASECHK.TRANS64.TRYWAIT P1, [R0+URZ+0x40], R7 ;  /* 0x00004007000055a7 */ /* 0x000e6400080211ff */
[----:B------:R-:W-:Y:S04]  /*5e50*/  LOP3.LUT R2, R2, 0x1, RZ, 0xc0, !PT ;  /* 0x0000000102027812 */ /* 0x000fe800078ec0ff */
[----:B------:R-:W-:Y:S04]  /*5e60*/  ISETP.NE.U32.AND P4, PT, R2, 0x1, PT ;  /* 0x000000010200780c */ /* 0x000fe80003f85070 */
[----:B------:R-:W-:Y:S01]  /*5e70*/  P2R R85, PR, RZ, 0x10 ;  /* 0x00000010ff557803 */ /* 0x000fe20000000000 */
[----:B------:R3:W4:Y:S01]  /*5e80*/  SYNCS.PHASECHK.TRANS64.TRYWAIT P0, [R76+URZ+0xa0], R3 ;  /* 0x0000a0034c0075a7 */ /* 0x00072200080011ff */
[----:B-1----:R-:W-:Y:S01]  /*5e90*/  @P5 SEL R82, RZ, 0x1, !P1 ;  /* 0x00000001ff525807 */ /* 0x002fe20004800000 */
[----:B---3--:R-:W-:Y:S06]  /*5ea0*/  @!P5 BRA `(.L_x_105) ;  /* 0x000000000068d947 */ /* 0x008fec0003800000 */
[----:B------:R-:W-:Y:S01]  /*5eb0*/  LOP3.LUT P5, RZ, R69, 0x40, RZ, 0xc0, !PT ;  /* 0x0000004045ff7812 */ /* 0x000fe200078ac0ff */
[C---:B------:R-:W-:Y:S01]  /*5ec0*/  VIADD R4, R39.reuse, 0x200 ;  /* 0x0000020027047836 */ /* 0x040fe20000000000 */
[----:B------:R-:W-:Y:S01]  /*5ed0*/  ISETP.NE.AND P2, PT, R82, RZ, PT ;  /* 0x000000ff5200720c */ /* 0x000fe20003f45270 */
[----:B------:R-:W-:Y:S01]  /*5ee0*/  BSSY B0, `(.L_x_106) ;  /* 0x000000d000007945 */ /* 0x000fe20003800000 */
[----:B------:R-:W-:Y:S01]  /*5ef0*/  PLOP3.LUT P1, PT, PT, PT, PT, 0x8, 0x80 ;  /* 0x000000000080781c */ /* 0x000fe20003f2e170 */
[----:B------:R-:W-:Y:S01]  /*5f00*/  @P4 VIADD R2, R39, 0x210 ;  /* 0x0000021027024836 */ /* 0x000fe20000000000 */
[----:B------:R-:W-:Y:S02]  /*5f10*/  @P4 PLOP3.LUT P1, PT, P5, PT, PT, 0x80, 0x8 ;  /* 0x000000000008481c */ /* 0x000fe40002f2f070 */
[----:B------:R-:W-:Y:S02]  /*5f20*/  CS2R R50, SRZ ;  /* 0x0000000000327805 */ /* 0x000fe4000001ff00 */
[----:B------:R-:W-:Y:S02]  /*5f30*/  CS2R R48, SRZ ;  /* 0x0000000000307805 */ /* 0x000fe4000001ff00 */
[----:B------:R-:W-:Y:S02]  /*5f40*/  CS2R R42, SRZ ;  /* 0x00000000002a7805 */ /* 0x000fe4000001ff00 */
[----:B------:R-:W-:Y:S05]  /*5f50*/  CS2R R40, SRZ ;  /* 0x0000000000287805 */ /* 0x000fea000001ff00 */
[----:B------:R-:W-:Y:S01]  /*5f60*/  @P1 VIADD R2, R4, 0xfffffff0 ;  /* 0xfffffff004021836 */ /* 0x000fe20000000000 */
[----:B------:R-:W-:Y:S06]  /*5f70*/  @P2 BRA `(.L_x_107) ;  /* 0x00000000000c2947 */ /* 0x000fec0003800000 */
[----:B------:R-:W-:Y:S04]  /*5f80*/  SHF.L.U32 R5, R83, 0x1f, RZ ;  /* 0x0000001f53057819 */ /* 0x000fe800000006ff */
[----:B------:R-:W1:Y:S02]  /*5f90*/  SYNCS.PHASECHK.TRANS64.TRYWAIT P1, [R0+URZ+0x40], R5 ;  /* 0x00004005000075a7 */ /* 0x000e6400080211ff */
[----:B-1----:R-:W-:Y:S05]  /*5fa0*/  @!P1 BRA `(.L_x_108) ;  /* 0x0000001c00ec9947 */ /* 0x002fea0003800000 */
.L_x_107:
[----:B------:R-:W-:Y:S05]  /*5fb0*/  BSYNC B0 ;  /* 0x0000000000007941 */ /* 0x000fea0003800000 */
.L_x_106:
[----:B------:R-:W-:Y:S01]  /*5fc0*/  UIADD3 UR5, UPT, UPT, UR56, 0x1, URZ ;  /* 0x0000000138057890 */ /* 0x000fe2000fffe0ff */
[----:B------:R-:W-:Y:S03]  /*5fd0*/  ISETP.NE.AND P1, PT, R85, RZ, PT ;  /* 0x000000ff5500720c */ /* 0x000fe60003f25270 */
[----:B------:R-:W-:Y:S04]  /*5fe0*/  UISETP.NE.AND UP0, UPT, UR5, 0x3, UPT ;  /* 0x000000030500788c */ /* 0x000fe8000bf05270 */
[----:B------:R-:W-:Y:S02]  /*5ff0*/  USEL UR4, URZ, 0x1, UP0 ;  /* 0x00000001ff047887 */ /* 0x000fe40008000000 */
[----:B------:R-:W-:Y:S04]  /*6000*/  USEL UR5, UR5, URZ, UP0 ;  /* 0x000000ff05057287 */ /* 0x000fe80008000000 */
[----:B------:R3:W1:Y:S01]  /*6010*/  @P1 LDS.128 R48, [R2] ;  /* 0x0000000002301984 */ /* 0x0006620000000c00 */
[----:B------:R-:W-:Y:S01]  /*6020*/  LOP3.LUT R83, R83, UR4, RZ, 0x3c, !PT ;  /* 0x0000000453537c12 */ /* 0x000fe2000f8e3cff */
[----:B------:R-:W-:Y:S02]  /*6030*/  IMAD.U32 R80, RZ, RZ, UR5 ;  /* 0x00000005ff507e24 */ /* 0x000fe4000f8e00ff */
[----:B------:R3:W1:Y:S04]  /*6040*/  @P1 LDS.128 R40, [R39+0x200] ;  /* 0x0002000027281984 */ /* 0x0006680000000c00 */
.L_x_105:
[----:B------:R-:W-:Y:S05]  /*6050*/  BSYNC B1 ;  /* 0x0000000000017941 */ /* 0x000fea0003800000 */
.L_x_104:
[----:B-1----:R-:W-:Y:S04]  /*6060*/  SHF.R.U32.HI R5, RZ, 0x15, R34 ;  /* 0x00000015ff057819 */ /* 0x002fe80000011622 */
[----:B------:R-:W-:Y:S01]  /*6070*/  LOP3.LUT P1, RZ, R5, 0x3, R70, 0x48, !PT ;  /* 0x0000000305ff7812 */ /* 0x000fe20007824846 */
[----:B------:R-:W-:Y:S01]  /*6080*/  @!UPT UIADD3 URZ, UPT, UPT, URZ, URZ, URZ ;  /* 0x000000fffffff290 */ /* 0x000fe2000fffe0ff */
[----:B----4-:R-:W-:Y:S11]  /*6090*/  @P0 BRA `(.L_x_109) ;  /* 0x0000000000080947 */ /* 0x010ff60003800000 */
[----:B------:R-:W1:Y:S02]  /*60a0*/  SYNCS.PHASECHK.TRANS64.TRYWAIT P0, [R76+URZ+0xa0], R3 ;  /* 0x0000a0034c0075a7 */ /* 0x000e6400080011ff */
[----:B-1----:R-:W-:Y:S05]  /*60b0*/  @!P0 BRA `(.L_x_110) ;  /* 0x0000001c00bc8947 */ /* 0x002fea0003800000 */
.L_x_109:
[----:B------:R-:W-:Y:S05]  /*60c0*/  @!P1 BRA `(.L_x_111) ;  /* 0x0000000000409947 */ /* 0x000fea0003800000 */
[----:B------:R-:W4:Y:S01]  /*60d0*/  LDCU.64 UR8, c[0x4][0x70] ;  /* 0x01000e00ff0877ac */ /* 0x000f220008000a00 */
[----:B-1----:R-:W-:Y:S01]  /*60e0*/  MOV R3, 0x0 ;  /* 0x0000000000037802 */ /* 0x002fe20000000f00 */
[----:B------:R-:W-:Y:S02]  /*60f0*/  HFMA2 R12, -RZ, RZ, 0, 5.9604644775390625e-08 ;  /* 0x00000001ff0c7431 */ /* 0x000fe400000001ff */
[----:B------:R-:W-:Y:S02]  /*6100*/  IMAD.MOV.U32 R8, RZ, RZ, 0x192 ;  /* 0x00000192ff087424 */ /* 0x000fe400078e00ff */
[----:B------:R-:W-:Y:S01]  /*6110*/  IMAD.MOV.U32 R13, RZ, RZ, RZ ;  /* 0x000000ffff0d7224 */ /* 0x000fe200078e00ff */
[----:B------:R-:W1:Y:S01]  /*6120*/  LDCU.64 UR6, c[0x4][0x78] ;  /* 0x01000f00ff0677ac */ /* 0x000e620008000a00 */
[----:B---3--:R-:W3:Y:S01]  /*6130*/  LDC.64 R2, c[0x4][R3] ;  /* 0x0100000003027b82 */ /* 0x008ee20000000a00 */
[----:B------:R-:W5:Y:S01]  /*6140*/  LDCU.64 UR4, c[0x4][0x10] ;  /* 0x01000200ff0477ac */ /* 0x000f620008000a00 */
[----:B----4-:R-:W-:Y:S01]  /*6150*/  MOV R5, UR9 ;  /* 0x0000000900057c02 */ /* 0x010fe20008000f00 */
[----:B------:R-:W-:Y:S01]  /*6160*/  IMAD.U32 R4, RZ, RZ, UR8 ;  /* 0x00000008ff047e24 */ /* 0x000fe2000f8e00ff */
[----:B-1----:R-:W-:Y:S01]  /*6170*/  MOV R7, UR7 ;  /* 0x0000000700077c02 */ /* 0x002fe20008000f00 */
[----:B------:R-:W-:Y:S01]  /*6180*/  IMAD.U32 R6, RZ, RZ, UR6 ;  /* 0x00000006ff067e24 */ /* 0x000fe2000f8e00ff */
[----:B-----5:R-:W-:Y:S01]  /*6190*/  MOV R11, UR5 ;  /* 0x00000005000b7c02 */ /* 0x020fe20008000f00 */
[----:B------:R-:W-:Y:S02]  /*61a0*/  IMAD.U32 R10, RZ, RZ, UR4 ;  /* 0x00000004ff0a7e24 */ /* 0x000fe4000f8e00ff */
[----:B------:R-:W-:Y:S07]  /*61b0*/  LEPC R20, `(.L_x_111) ;  /* 0x000000001014794e */ /* 0x000fee0000000000 */
[----:B--23--:R-:W-:Y:S05]  /*61c0*/  CALL.ABS.NOINC R2 ;  /* 0x0000000002007343 */ /* 0x00cfea0003c00000 */
.L_x_111:
[----:B------:R-:W-:Y:S01]  /*61d0*/  SHF.L.U32 R20, R40, 0x10, RZ ;  /* 0x0000001028147819 */ /* 0x000fe200000006ff */
[----:B------:R-:W-:Y:S05]  /*61e0*/  WARPSYNC.ALL ;  /* 0x0000000000007948 */ /* 0x000fea0003800000 */
[----:B------:R-:W-:Y:S01]  /*61f0*/  R2UR UR4, R34 ;  /* 0x00000000220472ca */ /* 0x000fe200000e0000 */
[----:B------:R-:W-:Y:S01]  /*6200*/  BSSY.RECONVERGENT B0, `(.L_x_112) ;  /* 0x0000055000007945 */ /* 0x000fe20003800200 */
[----:B------:R-:W-:Y:S02]  /*6210*/  LOP3.LUT R21, R40, 0xffff0000, RZ, 0xc0, !PT ;  /* 0xffff000028157812 */ /* 0x000fe400078ec0ff */
[----:B------:R-:W-:Y:S02]  /*6220*/  LOP3.LUT R36, R41, 0xffff0000, RZ, 0xc0, !PT ;  /* 0xffff000029247812 */ /* 0x000fe400078ec0ff */
[----:B------:R-:W-:Y:S02]  /*6230*/  SHF.L.U32 R37, R43, 0x10, RZ ;  /* 0x000000102b257819 */ /* 0x000fe400000006ff */
[----:B------:R-:W-:Y:S02]  /*6240*/  MOV R84, 0x10 ;  /* 0x0000001000547802 */ /* 0x000fe40000000f00 */
[----:B------:R-:W-:Y:S02]  /*6250*/  LOP3.LUT P6, RZ, R69, 0x40, RZ, 0xc0, !PT ;  /* 0x0000004045ff7812 */ /* 0x000fe400078cc0ff */
[----:B------:R-:W-:Y:S01]  /*6260*/  ISETP.NE.AND P0, PT, R74, RZ, PT ;  /* 0x000000ff4a00720c */ /* 0x000fe20003f05270 */
[----:B------:R-:W2:Y:S01]  /*6270*/  LDTM.x16 R4, tmem[UR4] ;  /* 0x00000004000479ee */ /* 0x000ea20008240000 */
[----:B------:R-:W-:Y:S04]  /*6280*/  SEL R84, R84, 0xfffffff0, !P6 ;  /* 0xfffffff054547807 */ /* 0x000fe80007000000 */
[----:B------:R-:W-:Y:S01]  /*6290*/  IADD3 R86, PT, PT, R39, R84, RZ ;  /* 0x0000005427567210 */ /* 0x000fe20007ffe0ff */
[C---:B--2---:R-:W-:Y:S01]  /*62a0*/  FMUL R0, R32.reuse, R4 ;  /* 0x0000000420007220 */ /* 0x044fe20000400000 */
[C---:B---3--:R-:W-:Y:S01]  /*62b0*/  FMUL R2, R32.reuse, R5 ;  /* 0x0000000520027220 */ /* 0x048fe20000400000 */
[C---:B-1----:R-:W-:Y:S01]  /*62c0*/  FMUL R3, R32.reuse, R6 ;  /* 0x0000000620037220 */ /* 0x042fe20000400000 */
[----:B------:R-:W-:Y:S01]  /*62d0*/  FMUL R7, R32, R7 ;  /* 0x0000000720077220 */ /* 0x000fe20000400000 */
[----:B------:R-:W-:Y:S01]  /*62e0*/  FFMA R0, R35, R20, R0 ;  /* 0x0000001423007223 */ /* 0x000fe20000000000 */
[----:B------:R-:W-:Y:S01]  /*62f0*/  SHF.L.U32 R20, R41, 0x10, RZ ;  /* 0x0000001029147819 */ /* 0x000fe200000006ff */
[C---:B------:R-:W-:Y:S01]  /*6300*/  FFMA R2, R35.reuse, R21, R2 ;  /* 0x0000001523027223 */ /* 0x040fe20000000002 */
[----:B------:R-:W-:Y:S01]  /*6310*/  SHF.L.U32 R21, R42, 0x10, RZ ;  /* 0x000000102a157819 */ /* 0x000fe200000006ff */
[C---:B------:R-:W-:Y:S01]  /*6320*/  FMUL R4, R32.reuse, R8 ;  /* 0x0000000820047220 */ /* 0x040fe20000400000 */
[----:B------:R-:W-:Y:S01]  /*6330*/  FMUL R5, R32, R9 ;  /* 0x0000000920057220 */ /* 0x000fe20000400000 */
[C---:B------:R-:W-:Y:S01]  /*6340*/  FFMA R3, R35.reuse, R20, R3 ;  /* 0x0000001423037223 */ /* 0x040fe20000000003 */
[----:B------:R-:W-:Y:S01]  /*6350*/  LOP3.LUT R20, R42, 0xffff0000, RZ, 0xc0, !PT ;  /* 0xffff00002a147812 */ /* 0x000fe200078ec0ff */
[----:B------:R-:W-:Y:S01]  /*6360*/  FFMA R7, R35, R36, R7 ;  /* 0x0000002423077223 */ /* 0x000fe20000000007 */
[----:B------:R-:W-:Y:S01]  /*6370*/  LOP3.LUT R36, R43, 0xffff0000, RZ, 0xc0, !PT ;  /* 0xffff00002b247812 */ /* 0x000fe200078ec0ff */
[----:B------:R-:W-:Y:S01]  /*6380*/  FMUL R6, R32, R10 ;  /* 0x0000000a20067220 */ /* 0x000fe20000400000 */
[----:B------:R-:W-:Y:S01]  /*6390*/  F2FP.BF16.F32.PACK_AB R44, R2, R0 ;  /* 0x00000000022c723e */ /* 0x000fe200000010ff */
[----:B------:R-:W-:Y:S01]  /*63a0*/  FMUL R11, R32, R11 ;  /* 0x0000000b200b7220 */ /* 0x000fe20000400000 */
[----:B------:R-:W-:Y:S01]  /*63b0*/  F2FP.BF16.F32.PACK_AB R45, R7, R3 ;  /* 0x00000003072d723e */ /* 0x000fe200000010ff */
[C---:B------:R-:W-:Y:S01]  /*63c0*/  FFMA R4, R35.reuse, R21, R4 ;  /* 0x0000001523047223 */ /* 0x040fe20000000004 */
[C---:B------:R-:W-:Y:S01]  /*63d0*/  FFMA R5, R35.reuse, R20, R5 ;  /* 0x0000001423057223 */ /* 0x040fe20000000005 */
[C---:B------:R-:W-:Y:S01]  /*63e0*/  FFMA R6, R35.reuse, R37, R6 ;  /* 0x0000002523067223 */ /* 0x040fe20000000006 */
[----:B------:R-:W-:Y:S01]  /*63f0*/  SHF.L.U32 R20, R48, 0x10, RZ ;  /* 0x0000001030147819 */ /* 0x000fe200000006ff */
[----:B------:R-:W-:Y:S01]  /*6400*/  FFMA R11, R35, R36, R11 ;  /* 0x00000024230b7223 */ /* 0x000fe2000000000b */
[----:B------:R-:W-:Y:S01]  /*6410*/  FMUL R8, R32, R12 ;  /* 0x0000000c20087220 */ /* 0x000fe20000400000 */
[----:B------:R-:W-:Y:S01]  /*6420*/  LOP3.LUT R36, R48, 0xffff0000, RZ, 0xc0, !PT ;  /* 0xffff000030247812 */ /* 0x000fe200078ec0ff */
[C---:B------:R-:W-:Y:S01]  /*6430*/  FMUL R9, R32.reuse, R13 ;  /* 0x0000000d20097220 */ /* 0x040fe20000400000 */
[----:B------:R-:W-:Y:S01]  /*6440*/  SHF.L.U32 R21, R49, 0x10, RZ ;  /* 0x0000001031157819 */ /* 0x000fe200000006ff */
[C---:B------:R-:W-:Y:S01]  /*6450*/  FMUL R10, R32.reuse, R14 ;  /* 0x0000000e200a7220 */ /* 0x040fe20000400000 */
[----:B------:R-:W-:Y:S01]  /*6460*/  FFMA R8, R35, R20, R8 ;  /* 0x0000001423087223 */ /* 0x000fe20000000008 */
[----:B------:R-:W-:Y:S01]  /*6470*/  LOP3.LUT R20, R49, 0xffff0000, RZ, 0xc0, !PT ;  /* 0xffff000031147812 */ /* 0x000fe200078ec0ff */
[C---:B------:R-:W-:Y:S01]  /*6480*/  FFMA R9, R35.reuse, R36, R9 ;  /* 0x0000002423097223 */ /* 0x040fe20000000009 */
[----:B------:R-:W-:Y:S01]  /*6490*/  FMUL R15, R32, R15 ;  /* 0x0000000f200f7220 */ /* 0x000fe20000400000 */
[C---:B------:R-:W-:Y:S01]  /*64a0*/  FFMA R10, R35.reuse, R21, R10 ;  /* 0x00000015230a7223 */ /* 0x040fe2000000000a */
[----:B------:R-:W-:Y:S01]  /*64b0*/  SHF.L.U32 R21, R50, 0x10, RZ ;  /* 0x0000001032157819 */ /* 0x000fe200000006ff */
[----:B------:R-:W-:Y:S01]  /*64c0*/  FMUL R12, R32, R16 ;  /* 0x00000010200c7220 */ /* 0x000fe20000400000 */
[----:B------:R-:W-:Y:S01]  /*64d0*/  LOP3.LUT R36, R50, 0xffff0000, RZ, 0xc0, !PT ;  /* 0xffff000032247812 */ /* 0x000fe200078ec0ff */
[----:B------:R-:W-:Y:S01]  /*64e0*/  FFMA R15, R35, R20, R15 ;  /* 0x00000014230f7223 */ /* 0x000fe2000000000f */
[C---:B------:R-:W-:Y:S01]  /*64f0*/  FMUL R13, R32.reuse, R17 ;  /* 0x00000011200d7220 */ /* 0x040fe20000400000 */
[C---:B------:R-:W-:Y:S01]  /*6500*/  SHF.L.U32 R37, R51.reuse, 0x10, RZ ;  /* 0x0000001033257819 */ /* 0x040fe200000006ff */
[C---:B------:R-:W-:Y:S01]  /*6510*/  FMUL R14, R32.reuse, R18 ;  /* 0x00000012200e7220 */ /* 0x040fe20000400000 */
[----:B------:R-:W-:Y:S01]  /*6520*/  LOP3.LUT R20, R51, 0xffff0000, RZ, 0xc0, !PT ;  /* 0xffff000033147812 */ /* 0x000fe200078ec0ff */
[----:B------:R-:W-:Y:S01]  /*6530*/  FMUL R19, R32, R19 ;  /* 0x0000001320137220 */ /* 0x000fe20000400000 */
[----:B------:R-:W-:Y:S01]  /*6540*/  F2FP.BF16.F32.PACK_AB R46, R5, R4 ;  /* 0x00000004052e723e */ /* 0x000fe200000010ff */
[----:B------:R-:W-:Y:S01]  /*6550*/  FFMA R12, R35, R21, R12 ;  /* 0x00000015230c7223 */ /* 0x000fe2000000000c */
[----:B------:R-:W-:Y:S01]  /*6560*/  F2FP.BF16.F32.PACK_AB R47, R11, R6 ;  /* 0x000000060b2f723e */ /* 0x000fe200000010ff */
[C---:B------:R-:W-:Y:S01]  /*6570*/  FFMA R13, R35.reuse, R36, R13 ;  /* 0x00000024230d7223 */ /* 0x040fe2000000000d */
[C---:B------:R-:W-:Y:S01]  /*6580*/  FFMA R14, R35.reuse, R37, R14 ;  /* 0x00000025230e7223 */ /* 0x040fe2000000000e */
[----:B------:R-:W-:Y:S01]  /*6590*/  FFMA R19, R35, R20, R19 ;  /* 0x0000001423137223 */ /* 0x000fe20000000013 */
[----:B------:R-:W-:Y:S01]  /*65a0*/  F2FP.BF16.F32.PACK_AB R64, R9, R8 ;  /* 0x000000080940723e */ /* 0x000fe200000010ff */
[----:B------:R1:W-:Y:S01]  /*65b0*/  STS.128 [R39+0x200], R44 ;  /* 0x0002002c27007388 */ /* 0x0003e20000000c00 */
[----:B------:R-:W-:Y:S02]  /*65c0*/  F2FP.BF16.F32.PACK_AB R65, R15, R10 ;  /* 0x0000000a0f41723e */ /* 0x000fe400000010ff */
[----:B------:R-:W-:Y:S02]  /*65d0*/  F2FP.BF16.F32.PACK_AB R66, R13, R12 ;  /* 0x0000000c0d42723e */ /* 0x000fe400000010ff */
[----:B------:R-:W-:Y:S05]  /*65e0*/  F2FP.BF16.F32.PACK_AB R67, R19, R14 ;  /* 0x0000000e1343723e */ /* 0x000fea00000010ff */
[----:B------:R1:W-:Y:S01]  /*65f0*/  STS.128 [R86+0x200], R64 ;  /* 0x0002004056007388 */ /* 0x0003e20000000c00 */
[----:B------:R-:W-:Y:S01]  /*6600*/  @!PT LDS RZ, [RZ] ;  /* 0x00000000fffff984 */ /* 0x000fe20000000800 */
[----:B------:R-:W-:Y:S01]  /*6610*/  @!PT LDS RZ, [RZ] ;  /* 0x00000000fffff984 */ /* 0x000fe20000000800 */
[----:B------:R-:W-:Y:S01]  /*6620*/  @!PT LDS RZ, [RZ] ;  /* 0x00000000fffff984 */ /* 0x000fe20000000800 */
[----:B------:R-:W-:Y:S01]  /*6630*/  @!PT LDS RZ, [RZ] ;  /* 0x00000000fffff984 */ /* 0x000fe20000000800 */
[----:B------:R2:W-:Y:S07]  /*6640*/  MEMBAR.ALL.CTA ;  /* 0x0000000000007992 */ /* 0x0005ee0000008000 */
[----:B--2---:R-:W2:Y:S02]  /*6650*/  FENCE.VIEW.ASYNC.S ;  /* 0x00000000000073c6 */ /* 0x004ea40000000000 */
[----:B--2---:R-:W-:Y:S06]  /*6660*/  BAR.SYNC.DEFER_BLOCKING 0x1, 0x80 ;  /* 0x0042000000007b1d */ /* 0x004fec0000010000 */
[----:B------:R-:W-:Y:S05]  /*6670*/  @P0 BRA `(.L_x_113) ;  /* 0x0000000000340947 */ /* 0x000fea0003800000 */
[----:B------:R-:W-:Y:S01]  /*6680*/  R2UR UR10, R38 ;  /* 0x00000000260a72ca */ /* 0x000fe200000e0000 */
[----:B------:R-:W-:Y:S01]  /*6690*/  UIADD3 UR8, UP0, UPT, UR54, 0x680, URZ ;  /* 0x0000068036087890 */ /* 0x000fe2000ff1e0ff */
[----:B------:R-:W-:Y:S01]  /*66a0*/  UMOV UR43, UR36 ;  /* 0x00000024002b7c82 */ /* 0x000fe20008000000 */
[----:B------:R-:W-:Y:S02]  /*66b0*/  UIADD3 UR5, UPT, UPT, UR41, 0x20, URZ ;  /* 0x0000002029057890 */ /* 0x000fe4000fffe0ff */
[----:B------:R-:W-:Y:S01]  /*66c0*/  UIADD3.X UR9, UPT, UPT, URZ, UR55, URZ, UP0, !UPT ;  /* 0x00000037ff097290 */ /* 0x000fe200087fe4ff */
[----:B------:R-:W-:Y:S01]  /*66d0*/  UMOV UR6, UR42 ;  /* 0x0000002a00067c82 */ /* 0x000fe20008000000 */
[----:B------:R-:W-:Y:S06]  /*66e0*/  UMOV UR7, UR36 ;  /* 0x0000002400077c82 */ /* 0x000fec0008000000 */
[----:B------:R-:W-:Y:S04]  /*66f0*/  UIADD3 UR10, UPT, UPT, UR48, UR10, URZ ;  /* 0x0000000a300a7290 */ /* 0x000fe8000fffe0ff */
[----:B------:R-:W-:Y:S02]  /*6700*/  UIADD3 UR40, UPT, UPT, UR10, 0x200, URZ ;  /* 0x000002000a287890 */ /* 0x000fe4000fffe0ff */
[----:B------:R-:W-:Y:S07]  /*6710*/  UIADD3 UR4, UPT, UPT, UR10, 0xa00, URZ ;  /* 0x00000a000a047890 */ /* 0x000fee000fffe0ff */
[----:B------:R2:W-:Y:S02]  /*6720*/  UTMASTG.3D [UR40], [UR8] ;  /* 0x00000028080073b5 */ /* 0x0005e40008010000 */
[----:B------:R2:W-:Y:S02]  /*6730*/  UTMASTG.3D [UR4], [UR8] ;  /* 0x00000004080073b5 */ /* 0x0005e40008010000 */
[----:B--2---:R0:W-:Y:S02]  /*6740*/  UTMACMDFLUSH ;  /* 0x00000000000079b7 */ /* 0x0041e40000000000 */
.L_x_113:
[----:B------:R-:W-:Y:S05]  /*6750*/  BSYNC.RECONVERGENT B0 ;  /* 0x0000000000007941 */ /* 0x000fea0003800200 */
.L_x_112:
[----:B------:R-:W-:Y:S01]  /*6760*/  UIADD3 UR40, UPT, UPT, UR56, 0x1, URZ ;  /* 0x0000000138287890 */ /* 0x000fe2000fffe0ff */
[----:B------:R-:W-:Y:S03]  /*6770*/  BSSY.RECONVERGENT B0, `(.L_x_114) ;  /* 0x0000005000007945 */ /* 0x000fe60003800200 */
[----:B------:R-:W-:Y:S04]  /*6780*/  UISETP.NE.AND UP0, UPT, UR40, 0x3, UPT ;  /* 0x000000032800788c */ /* 0x000fe8000bf05270 */
[----:B------:R-:W-:Y:S01]  /*6790*/  USEL UR43, UR40, URZ, UP0 ;  /* 0x000000ff282b7287 */ /* 0x000fe20008000000 */
[----:B------:R-:W-:Y:S11]  /*67a0*/  @P0 BRA `(.L_x_115) ;  /* 0x0000000000040947 */ /* 0x000ff60003800000 */
[----:B------:R-:W-:Y:S04]  /*67b0*/  DEPBAR.LE SB0, 0x1 ;  /* 0x000080400000791a */ /* 0x000fe80000000000 */
.L_x_115:
[----:B------:R-:W-:Y:S05]  /*67c0*/  BSYNC.RECONVERGENT B0 ;  /* 0x0000000000007941 */ /* 0x000fea0003800200 */
.L_x_114:
[----:B------:R-:W-:Y:S01]  /*67d0*/  BAR.SYNC.DEFER_BLOCKING 0x1, 0x80 ;  /* 0x0042000000007b1d */ /* 0x000fe20000010000 */
[----:B------:R-:W-:Y:S01]  /*67e0*/  ISETP.NE.AND P1, PT, R79, RZ, PT ;  /* 0x000000ff4f00720c */ /* 0x000fe20003f25270 */
[----:B------:R-:W-:Y:S01]  /*67f0*/  UISETP.NE.AND UP0, UPT, UR50, URZ, UPT ;  /* 0x000000ff3200728c */ /* 0x000fe2000bf05270 */
[----:B------:R-:W-:Y:S11]  /*6800*/  LEA R2, R80, UR48, 0x3 ;  /* 0x0000003050027c11 */ /* 0x000ff6000f8e18ff */
[----:B------:R-:W-:Y:S01]  /*6810*/  @P1 SHF.L.U32 R3, R83, 0x1f, RZ ;  /* 0x0000001f53031819 */ /* 0x000fe200000006ff */
[----:B------:R-:W-:Y:S06]  /*6820*/  BRA.U !UP0, `(.L_x_116) ;  /* 0x0000000108247547 */ /* 0x000fec000b800000 */
[----:B------:R-:W-:Y:S01]  /*6830*/  IMAD.U32 R5, RZ, RZ, UR49 ;  /* 0x00000031ff057e24 */ /* 0x000fe2000f8e00ff */
[----:B------:R-:W-:Y:S01]  /*6840*/  MOV R0, UR37 ;  /* 0x0000002500007c02 */ /* 0x000fe20008000f00 */
[----:B------:R-:W-:Y:S03]  /*6850*/  UIADD3 UR49, UPT, UPT, UR49, 0x1, URZ ;  /* 0x0000000131317890 */ /* 0x000fe6000fffe0ff */
[----:B------:R-:W-:Y:S01]  /*6860*/  @P1 LEA R5, R5, UR48, 0x3 ;  /* 0x0000003005051c11 */ /* 0x000fe2000f8e18ff */
[----:B------:R-:W-:Y:S04]  /*6870*/  UISETP.NE.AND UP0, UPT, UR49, 0x3, UPT ;  /* 0x000000033100788c */ /* 0x000fe8000bf05270 */
[----:B------:R-:W-:Y:S01]  /*6880*/  @P1 VIADD R5, R5, 0x58 ;  /* 0x0000005805051836 */ /* 0x000fe20000000000 */
[----:B------:R-:W-:Y:S04]  /*6890*/  USEL UR49, UR49, URZ, UP0 ;  /* 0x000000ff31317287 */ /* 0x000fe80008000000 */
[----:B------:R-:W-:Y:S04]  /*68a0*/  @P1 PRMT R0, R0, 0x654, R5 ;  /* 0x0000065400001816 */ /* 0x000fe80000000005 */
[----:B------:R2:W-:Y:S04]  /*68b0*/  @P1 SYNCS.ARRIVE.TRANS64.RED.A1T0 RZ, [R0+URZ], RZ ;  /* 0x000000ff00ff19a7 */ /* 0x0005e800081004ff */
.L_x_116:
[----:B------:R-:W3:Y:S01]  /*68c0*/  @P1 SYNCS.PHASECHK.TRANS64.TRYWAIT P0, [R2+URZ+0x40], R3 ;  /* 0x00004003020015a7 */ /* 0x000ee200080011ff */
[----:B------:R-:W-:Y:S01]  /*68d0*/  BSSY B1, `(.L_x_117) ;  /* 0x0000012000017945 */ /* 0x000fe20003800000 */
[----:B---3--:R-:W-:Y:S03]  /*68e0*/  @P1 SEL R82, RZ, 0x1, !P0 ;  /* 0x00000001ff521807 */ /* 0x008fe60004000000 */
[----:B------:R-:W-:Y:S05]  /*68f0*/  @!P1 BRA `(.L_x_118) ;  /* 0x00000000003c9947 */ /* 0x000fea0003800000 */
[----:B------:R-:W-:Y:S01]  /*6900*/  ISETP.NE.AND P1, PT, R85, RZ, PT ;  /* 0x000000ff5500720c */ /* 0x000fe20003f25270 */
[----:B------:R-:W-:Y:S01]  /*6910*/  BSSY B0, `(.L_x_119) ;  /* 0x0000009000007945 */ /* 0x000fe20003800000 */
[----:B------:R-:W-:Y:S11]  /*6920*/  ISETP.NE.AND P0, PT, R82, RZ, PT ;  /* 0x000000ff5200720c */ /* 0x000ff60003f05270 */
[----:B------:R-:W-:Y:S05]  /*6930*/  @P1 IMAD R80, R80, 0x1000, R81 ;  /* 0x0000100050501824 */ /* 0x000fea00078e0251 */
[----:B------:R-:W-:Y:S05]  /*6940*/  @P1 IADD3 R3, PT, PT, R80, UR48, RZ ;  /* 0x0000003050031c10 */ /* 0x000fea000fffe0ff */
[----:B--2---:R-:W-:Y:S01]  /*6950*/  @P1 IMAD.IADD R0, R84, 0x1, R3 ;  /* 0x0000000154001824 */ /* 0x004fe200078e0203 */
[----:B------:R-:W-:Y:S06]  /*6960*/  @P0 BRA `(.L_x_120) ;  /* 0x00000000000c0947 */ /* 0x000fec0003800000 */
[----:B------:R-:W-:Y:S04]  /*6970*/  SHF.L.U32 R83, R83, 0x1f, RZ ;  /* 0x0000001f53537819 */ /* 0x000fe800000006ff */
[----:B------:R-:W2:Y:S02]  /*6980*/  SYNCS.PHASECHK.TRANS64.TRYWAIT P0, [R2+URZ+0x40], R83 ;  /* 0x00004053020075a7 */ /* 0x000ea400080011ff */
[----:B--2---:R-:W-:Y:S05]  /*6990*/  @!P0 BRA `(.L_x_121) ;  /* 0x0000001400988947 */ /* 0x004fea0003800000 */
.L_x_120:
[----:B------:R-:W-:Y:S05]  /*69a0*/  BSYNC B0 ;  /* 0x0000000000007941 */ /* 0x000fea0003800000 */
.L_x_119:
[----:B------:R-:W-:Y:S11]  /*69b0*/  ISETP.NE.AND P0, PT, R85, RZ, PT ;  /* 0x000000ff5500720c */ /* 0x000ff60003f05270 */
[----:B------:R-:W-:Y:S02]  /*69c0*/  @!UPT UIADD3 URZ, UPT, UPT, URZ, URZ, URZ ;  /* 0x000000fffffff290 */ /* 0x000fe4000fffe0ff */
[----:B------:R3:W4:Y:S04]  /*69d0*/  @P0 LDS.128 R40, [R80+UR48+0x200] ;  /* 0x0002003050280984 */ /* 0x0007280008000c00 */
[----:B------:R3:W1:Y:S02]  /*69e0*/  @P0 LDS.128 R48, [R0+0x200] ;  /* 0x0002000000300984 */ /* 0x0006640000000c00 */
.L_x_118:
[----:B------:R-:W-:Y:S05]  /*69f0*/  BSYNC B1 ;  /* 0x0000000000017941 */ /* 0x000fea0003800000 */
.L_x_117:
[----:B------:R-:W-:Y:S05]  /*6a00*/  VIADD R3, R34, 0x10 ;  /* 0x0000001022037836 */ /* 0x000fea0000000000 */
[----:B------:R-:W-:Y:S04]  /*6a10*/  SHF.R.U32.HI R3, RZ, 0x15, R3 ;  /* 0x00000015ff037819 */ /* 0x000fe80000011603 */
[----:B------:R-:W-:Y:S11]  /*6a20*/  LOP3.LUT P0, RZ, R3, 0x3, R70, 0x48, !PT ;  /* 0x0000000303ff7812 */ /* 0x000ff60007804846 */
[----:B------:R-:W-:Y:S02]  /*6a30*/  @!UPT UIADD3 URZ, UPT, UPT, URZ, URZ, URZ ;  /* 0x000000fffffff290 */ /* 0x000fe4000fffe0ff */
[----:B------:R-:W-:Y:S05]  /*6a40*/  @!P0 BRA `(.L_x_122) ;  /* 0x0000000000408947 */ /* 0x000fea0003800000 */
[----:B------:R-:W5:Y:S01]  /*6a50*/  LDCU.64 UR8, c[0x4][0x70] ;  /* 0x01000e00ff0877ac */ /* 0x000f620008000a00 */
[----:B------:R-:W-:Y:S01]  /*6a60*/  MOV R3, 0x0 ;  /* 0x0000000000037802 */ /* 0x000fe20000000f00 */
[----:B------:R-:W-:Y:S02]  /*6a70*/  HFMA2 R12, -RZ, RZ, 0, 5.9604644775390625e-08 ;  /* 0x00000001ff0c7431 */ /* 0x000fe400000001ff */
[----:B------:R-:W-:Y:S02]  /*6a80*/  IMAD.MOV.U32 R8, RZ, RZ, 0x192 ;  /* 0x00000192ff087424 */ /* 0x000fe400078e00ff */
[----:B------:R-:W-:Y:S01]  /*6a90*/  IMAD.MOV.U32 R13, RZ, RZ, RZ ;  /* 0x000000ffff0d7224 */ /* 0x000fe200078e00ff */
[----:B------:R-:W3:Y:S01]  /*6aa0*/  LDCU.64 UR6, c[0x4][0x78] ;  /* 0x01000f00ff0677ac */ /* 0x000ee20008000a00 */
[----:B--2---:R-:W2:Y:S01]  /*6ab0*/  LDC.64 R2, c[0x4][R3] ;  /* 0x0100000003027b82 */ /* 0x004ea20000000a00 */
[----:B------:R-:W4:Y:S01]  /*6ac0*/  LDCU.64 UR4, c[0x4][0x10] ;  /* 0x01000200ff0477ac */ /* 0x000f220008000a00 */
[----:B-----5:R-:W-:Y:S01]  /*6ad0*/  MOV R5, UR9 ;  /* 0x0000000900057c02 */ /* 0x020fe20008000f00 */
[----:B------:R-:W-:Y:S01]  /*6ae0*/  IMAD.U32 R4, RZ, RZ, UR8 ;  /* 0x00000008ff047e24 */ /* 0x000fe2000f8e00ff */
[----:B---3--:R-:W-:Y:S01]  /*6af0*/  MOV R7, UR7 ;  /* 0x0000000700077c02 */ /* 0x008fe20008000f00 */
[----:B------:R-:W-:Y:S01]  /*6b00*/  IMAD.U32 R6, RZ, RZ, UR6 ;  /* 0x00000006ff067e24 */ /* 0x000fe2000f8e00ff */
[----:B----4-:R-:W-:Y:S01]  /*6b10*/  MOV R11, UR5 ;  /* 0x00000005000b7c02 */ /* 0x010fe20008000f00 */
[----:B------:R-:W-:Y:S02]  /*6b20*/  IMAD.U32 R10, RZ, RZ, UR4 ;  /* 0x00000004ff0a7e24 */ /* 0x000fe4000f8e00ff */
[----:B------:R-:W-:Y:S07]  /*6b30*/  LEPC R20, `(.L_x_122) ;  /* 0x000000001014794e */ /* 0x000fee0000000000 */
[----:B-12---:R-:W-:Y:S05]  /*6b40*/  CALL.ABS.NOINC R2 ;  /* 0x0000000002007343 */ /* 0x006fea0003c00000 */
.L_x_122:
[----:B------:R-:W-:Y:S01]  /*6b50*/  ISETP.NE.AND P0, PT, R74, RZ, PT ;  /* 0x000000ff4a00720c */ /* 0x000fe20003f05270 */
[----:B------:R-:W-:Y:S05]  /*6b60*/  WARPSYNC.ALL ;  /* 0x0000000000007948 */ /* 0x000fea0003800000 */
[----:B------:R-:W-:Y:S01]  /*6b70*/  R2UR UR4, R34 ;  /* 0x00000000220472ca */ /* 0x000fe200000e0000 */
[----:B------:R-:W-:Y:S01]  /*6b80*/  BSSY.RECONVERGENT B0, `(.L_x_123) ;  /* 0x000005a000007945 */ /* 0x000fe20003800200 */
[C---:B----4-:R-:W-:Y:S02]  /*6b90*/  SHF.L.U32 R20, R40.reuse, 0x10, RZ ;  /* 0x0000001028147819 */ /* 0x050fe400000006ff */
[----:B------:R-:W-:Y:S02]  /*6ba0*/  LOP3.LUT R36, R40, 0xffff0000, RZ, 0xc0, !PT ;  /* 0xffff000028247812 */ /* 0x000fe400078ec0ff */
[C---:B------:R-:W-:Y:S02]  /*6bb0*/  SHF.L.U32 R21, R41.reuse, 0x10, RZ ;  /* 0x0000001029157819 */ /* 0x040fe400000006ff */
[----:B------:R-:W-:Y:S02]  /*6bc0*/  LOP3.LUT R37, R41, 0xffff0000, RZ, 0xc0, !PT ;  /* 0xffff000029257812 */ /* 0x000fe400078ec0ff */
[C---:B-1----:R-:W-:Y:S02]  /*6bd0*/  SHF.L.U32 R39, R42.reuse, 0x10, RZ ;  /* 0x000000102a277819 */ /* 0x042fe400000006ff */
[----:B------:R-:W-:Y:S01]  /*6be0*/  LOP3.LUT R38, R42, 0xffff0000, RZ, 0xc0, !PT ;  /* 0xffff00002a267812 */ /* 0x000fe200078ec0ff */
[----:B------:R-:W1:Y:S01]  /*6bf0*/  LDTM.x16 R4, tmem[UR4+0x10] ;  /* 0x00001004000479ee */ /* 0x000e620008240000 */
[C---:B------:R-:W-:Y:S01]  /*6c00*/  SHF.L.U32 R40, R43.reuse, 0x10, RZ ;  /* 0x000000102b287819 */ /* 0x040fe200000006ff */
[----:B------:R-:W-:Y:S01]  /*6c10*/  NOP ;  /* 0x0000000000007918 */ /* 0x000fe20000000000 */
[----:B------:R-:W-:Y:S02]  /*6c20*/  LOP3.LUT R42, R43, 0xffff0000, RZ, 0xc0, !PT ;  /* 0xffff00002b2a7812 */ /* 0x000fe400078ec0ff */
[C---:B------:R-:W-:Y:S02]  /*6c30*/  SHF.L.U32 R41, R48.reuse, 0x10, RZ ;  /* 0x0000001030297819 */ /* 0x040fe400000006ff */
[----:B------:R-:W-:Y:S02]  /*6c40*/  LOP3.LUT R44, R48, 0xffff0000, RZ, 0xc0, !PT ;  /* 0xffff0000302c7812 */ /* 0x000fe400078ec0ff */
[----:B------:R-:W-:Y:S02]  /*6c50*/  MOV R81, UR43 ;  /* 0x0000002b00517c02 */ /* 0x000fe40008000f00 */
[C---:B------:R-:W-:Y:S02]  /*6c60*/  SHF.L.U32 R43, R49.reuse, 0x10, RZ ;  /* 0x00000010312b7819 */ /* 0x040fe400000006ff */
[----:B------:R-:W-:Y:S02]  /*6c70*/  LOP3.LUT R46, R49, 0xffff0000, RZ, 0xc0, !PT ;  /* 0xffff0000312e7812 */ /* 0x000fe400078ec0ff */
[----:B------:R-:W-:Y:S02]  /*6c80*/  SHF.L.U32 R45, R50, 0x10, RZ ;  /* 0x00000010322d7819 */ /* 0x000fe400000006ff */
[----:B------:R-:W-:Y:S02]  /*6c90*/  LEA R82, R81, R68, 0xb ;  /* 0x0000004451527211 */ /* 0x000fe400078e58ff */
[----:B------:R-:W-:Y:S02]  /*6ca0*/  IADD3 R76, PT, PT, R76, 0xc0, RZ ;  /* 0x000000c04c4c7810 */ /* 0x000fe40007ffe0ff */
[----:B------:R-:W-:Y:S02]  /*6cb0*/  LEA R85, R82, UR48, 0x1 ;  /* 0x0000003052557c11 */ /* 0x000fe4000f8e08ff */
[----:B------:R-:W-:Y:S01]  /*6cc0*/  LOP3.LUT R76, R76, 0xfefffff8, RZ, 0xc0, !PT ;  /* 0xfefffff84c4c7812 */ /* 0x000fe200078ec0ff */
[----:B-1----:R-:W-:Y:S01]  /*6cd0*/  FMUL R4, R32, R4 ;  /* 0x0000000420047220 */ /* 0x002fe20000400000 */
[----:B------:R-:W-:Y:S01]  /*6ce0*/  IADD3 R84, PT, PT, R84, R85, RZ ;  /* 0x0000005554547210 */ /* 0x000fe20007ffe0ff */
[C---:B------:R-:W-:Y:S01]  /*6cf0*/  FMUL R5, R32.reuse, R5 ;  /* 0x0000000520057220 */ /* 0x040fe20000400000 */
[----:B------:R1:W-:Y:S01]  /*6d00*/  SYNCS.ARRIVE.TRANS64.RED.A1T0 RZ, [R76+URZ], RZ ;  /* 0x000000ff4cff79a7 */ /* 0x0003e200081004ff */
[C---:B------:R-:W-:Y:S01]  /*6d10*/  FFMA R4, R35.reuse, R20, R4 ;  /* 0x0000001423047223 */ /* 0x040fe20000000004 */
[C---:B------:R-:W-:Y:S01]  /*6d20*/  FMUL R6, R32.reuse, R6 ;  /* 0x0000000620067220 */ /* 0x040fe20000400000 */
[C---:B------:R-:W-:Y:S01]  /*6d30*/  FFMA R5, R35.reuse, R36, R5 ;  /* 0x0000002423057223 */ /* 0x040fe20000000005 */
[C---:B--23--:R-:W-:Y:S01]  /*6d40*/  FMUL R0, R32.reuse, R7 ;  /* 0x0000000720007220 */ /* 0x04cfe20000400000 */
[C---:B------:R-:W-:Y:S01]  /*6d50*/  FMUL R2, R32.reuse, R8 ;  /* 0x0000000820027220 */ /* 0x040fe20000400000 */
[C---:B------:R-:W-:Y:S01]  /*6d60*/  FMUL R3, R32.reuse, R9 ;  /* 0x0000000920037220 */ /* 0x040fe20000400000 */
[C---:B------:R-:W-:Y:S01]  /*6d70*/  FFMA R6, R35.reuse, R21, R6 ;  /* 0x0000001523067223 */ /* 0x040fe20000000006 */
        /* <DEDUP_REMOVED lines=10> */
[----:B------:R-:W-:Y:S01]  /*6e20*/  FMUL R15, R32, R15 ;  /* 0x0000000f200f7220 */ /* 0x000fe20000400000 */
[C---:B------:R-:W-:Y:S01]  /*6e30*/  FFMA R8, R35.reuse, R41, R8 ;  /* 0x0000002923087223 */ /* 0x040fe20000000008 */
[----:B------:R-:W-:Y:S01]  /*6e40*/  LOP3.LUT R48, R50, 0xffff0000, RZ, 0xc0, !PT ;  /* 0xffff000032307812 */ /* 0x000fe200078ec0ff */
[C---:B------:R-:W-:Y:S01]  /*6e50*/  FMUL R12, R32.reuse, R16 ;  /* 0x00000010200c7220 */ /* 0x040fe20000400000 */
[----:B------:R-:W-:Y:S01]  /*6e60*/  FFMA R9, R35, R44, R9 ;  /* 0x0000002c23097223 */ /* 0x000fe20000000009 */
[----:B------:R-:W-:Y:S01]  /*6e70*/  SHF.L.U32 R47, R51, 0x10, RZ ;  /* 0x00000010332f7819 */ /* 0x000fe200000006ff */
[C---:B------:R-:W-:Y:S01]  /*6e80*/  FMUL R13, R32.reuse, R17 ;  /* 0x00000011200d7220 */ /* 0x040fe20000400000 */
[----:B------:R-:W-:Y:S01]  /*6e90*/  FFMA R10, R35, R43, R10 ;  /* 0x0000002b230a7223 */ /* 0x000fe2000000000a */
[----:B------:R-:W-:Y:S01]  /*6ea0*/  LOP3.LUT R50, R51, 0xffff0000, RZ, 0xc0, !PT ;  /* 0xffff000033327812 */ /* 0x000fe200078ec0ff */
[C---:B------:R-:W-:Y:S01]  /*6eb0*/  FMUL R14, R32.reuse, R18 ;  /* 0x00000012200e7220 */ /* 0x040fe20000400000 */
[----:B------:R-:W-:Y:S01]  /*6ec0*/  FFMA R15, R35, R46, R15 ;  /* 0x0000002e230f7223 */ /* 0x000fe2000000000f */
[----:B------:R-:W-:Y:S01]  /*6ed0*/  FMUL R19, R32, R19 ;  /* 0x0000001320137220 */ /* 0x000fe20000400000 */
[----:B------:R-:W-:Y:S01]  /*6ee0*/  F2FP.BF16.F32.PACK_AB R64, R5, R4 ;  /* 0x000000040540723e */ /* 0x000fe200000010ff */
[C---:B------:R-:W-:Y:S01]  /*6ef0*/  FFMA R12, R35.reuse, R45, R12 ;  /* 0x0000002d230c7223 */ /* 0x040fe2000000000c */
[----:B------:R-:W-:Y:S01]  /*6f00*/  F2FP.BF16.F32.PACK_AB R65, R0, R6 ;  /* 0x000000060041723e */ /* 0x000fe200000010ff */
[----:B------:R-:W-:Y:S01]  /*6f10*/  FFMA R13, R35, R48, R13 ;  /* 0x00000030230d7223 */ /* 0x000fe2000000000d */
[----:B------:R-:W-:Y:S01]  /*6f20*/  F2FP.BF16.F32.PACK_AB R66, R3, R2 ;  /* 0x000000020342723e */ /* 0x000fe200000010ff */
[----:B------:R-:W-:Y:S01]  /*6f30*/  FFMA R14, R35, R47, R14 ;  /* 0x0000002f230e7223 */ /* 0x000fe2000000000e */
[----:B------:R-:W-:Y:S01]  /*6f40*/  F2FP.BF16.F32.PACK_AB R67, R11, R7 ;  /* 0x000000070b43723e */ /* 0x000fe200000010ff */
[----:B------:R-:W-:Y:S01]  /*6f50*/  FFMA R19, R35, R50, R19 ;  /* 0x0000003223137223 */ /* 0x000fe20000000013 */
[----:B------:R-:W-:Y:S02]  /*6f60*/  F2FP.BF16.F32.PACK_AB R80, R9, R8 ;  /* 0x000000080950723e */ /* 0x000fe400000010ff */
[----:B------:R-:W-:Y:S01]  /*6f70*/  F2FP.BF16.F32.PACK_AB R81, R15, R10 ;  /* 0x0000000a0f51723e */ /* 0x000fe200000010ff */
[----:B------:R1:W-:Y:S01]  /*6f80*/  STS.128 [R85+0x200], R64 ;  /* 0x0002004055007388 */ /* 0x0003e20000000c00 */
        /* <DEDUP_REMOVED lines=11> */
[----:B------:R-:W-:Y:S02]  /*7040*/  UIADD3 UR12, UP0, UPT, UR54, 0x680, URZ ;  /* 0x00000680360c7890 */ /* 0x000fe4000ff1e0ff */
[----:B------:R-:W-:Y:S02]  /*7050*/  ULEA UR4, UR43, UR48, 0xc ;  /* 0x000000302b047291 */ /* 0x000fe4000f8e60ff */
[----:B------:R-:W-:Y:S02]  /*7060*/  UIADD3 UR9, UPT, UPT, UR41, 0x10, URZ ;  /* 0x0000001029097890 */ /* 0x000fe4000fffe0ff */
[----:B------:R-:W-:Y:S02]  /*7070*/  UIADD3 UR8, UPT, UPT, UR4, 0x200, URZ ;  /* 0x0000020004087890 */ /* 0x000fe4000fffe0ff */
[----:B------:R-:W-:Y:S01]  /*7080*/  UIADD3.X UR13, UPT, UPT, URZ, UR55, URZ, UP0, !UPT ;  /* 0x00000037ff0d7290 */ /* 0x000fe200087fe4ff */
[----:B------:R-:W-:Y:S01]  /*7090*/  UMOV UR10, UR42 ;  /* 0x0000002a000a7c82 */ /* 0x000fe20008000000 */
[----:B------:R-:W-:Y:S01]  /*70a0*/  UMOV UR11, UR36 ;  /* 0x00000024000b7c82 */ /* 0x000fe20008000000 */
[----:B------:R-:W-:Y:S02]  /*70b0*/  UIADD3 UR5, UPT, UPT, UR41, 0x30, URZ ;  /* 0x0000003029057890 */ /* 0x000fe4000fffe0ff */
[----:B------:R-:W-:Y:S01]  /*70c0*/  UIADD3 UR4, UPT, UPT, UR4, 0xa00, URZ ;  /* 0x00000a0004047890 */ /* 0x000fe2000fffe0ff */
[----:B------:R-:W-:Y:S03]  /*70d0*/  UMOV UR6, UR42 ;  /* 0x0000002a00067c82 */ /* 0x000fe60008000000 */
[----:B------:R2:W-:Y:S01]  /*70e0*/  UTMASTG.3D [UR8], [UR12] ;  /* 0x000000080c0073b5 */ /* 0x0005e20008010000 */
[----:B------:R-:W-:Y:S04]  /*70f0*/  UMOV UR7, UR36 ;  /* 0x0000002400077c82 */ /* 0x000fe80008000000 */
[----:B------:R2:W-:Y:S02]  /*7100*/  UTMASTG.3D [UR4], [UR12] ;  /* 0x000000040c0073b5 */ /* 0x0005e40008010000 */
[----:B--2---:R0:W-:Y:S02]  /*7110*/  UTMACMDFLUSH ;  /* 0x00000000000079b7 */ /* 0x0041e40000000000 */
.L_x_124:
[----:B------:R-:W-:Y:S05]  /*7120*/  BSYNC.RECONVERGENT B0 ;  /* 0x0000000000007941 */ /* 0x000fea0003800200 */
.L_x_123:
[----:B------:R-:W-:Y:S01]  /*7130*/  UIADD3 UR43, UPT, UPT, UR43, 0x1, URZ ;  /* 0x000000012b2b7890 */ /* 0x000fe2000fffe0ff */
[----:B------:R-:W-:Y:S03]  /*7140*/  BSSY.RECONVERGENT B0, `(.L_x_125) ;  /* 0x0000008000007945 */ /* 0x000fe60003800200 */
[----:B------:R-:W-:Y:S04]  /*7150*/  UISETP.NE.AND UP0, UPT, UR43, 0x3, UPT ;  /* 0x000000032b00788c */ /* 0x000fe8000bf05270 */
[----:B------:R-:W-:Y:S02]  /*7160*/  UISETP.EQ.XOR UP1, UPT, UR40, 0x3, !UP0 ;  /* 0x000000032800788c */ /* 0x000fe4000c722a70 */
[----:B------:R-:W-:Y:S02]  /*7170*/  USEL UR56, UR43, URZ, UP0 ;  /* 0x000000ff2b387287 */ /* 0x000fe40008000000 */
[----:B------:R-:W-:Y:S04]  /*7180*/  USEL UR4, URZ, 0x1, !UP1 ;  /* 0x00000001ff047887 */ /* 0x000fe8000c800000 */
[----:B------:R-:W-:Y:S01]  /*7190*/  ULOP3.LUT UR51, UR51, UR4, URZ, 0x3c, !UPT ;  /* 0x0000000433337292 */ /* 0x000fe2000f8e3cff */
[----:B------:R-:W-:Y:S11]  /*71a0*/  @P0 BRA `(.L_x_126) ;  /* 0x0000000000040947 */ /* 0x000ff60003800000 */
[----:B------:R-:W-:Y:S04]  /*71b0*/  DEPBAR.LE SB0, 0x1 ;  /* 0x000080400000791a */ /* 0x000fe80000000000 */
.L_x_126:
[----:B------:R-:W-:Y:S05]  /*71c0*/  BSYNC.RECONVERGENT B0 ;  /* 0x0000000000007941 */ /* 0x000fea0003800200 */
.L_x_125:
[----:B------:R-:W-:Y:S01]  /*71d0*/  BAR.SYNC.DEFER_BLOCKING 0x1, 0x80 ;  /* 0x0042000000007b1d */ /* 0x000fe20000010000 */
[----:B------:R-:W-:Y:S01]  /*71e0*/  UISETP.NE.AND UP0, UPT, UR50, -0x2, UPT ;  /* 0xfffffffe3200788c */ /* 0x000fe2000bf05270 */
[----:B------:R-:W-:Y:S08]  /*71f0*/  IADD3 R0, PT, PT, R30, 0x1, RZ ;  /* 0x000000011e007810 */ /* 0x000ff00007ffe0ff */
[----:B------:R-:W-:Y:S05]  /*7200*/  BRA.U !UP0, `(.L_x_127) ;  /* 0x0000000108287547 */ /* 0x000fea000b800000 */
[----:B------:R-:W-:Y:S01]  /*7210*/  ISETP.NE.AND P0, PT, R79, RZ, PT ;  /* 0x000000ff4f00720c */ /* 0x000fe20003f05270 */
[----:B------:R-:W-:Y:S01]  /*7220*/  IMAD.U32 R3, RZ, RZ, UR49 ;  /* 0x00000031ff037e24 */ /* 0x000fe2000f8e00ff */
[----:B------:R-:W-:Y:S01]  /*7230*/  UIADD3 UR49, UPT, UPT, UR49, 0x1, URZ ;  /* 0x0000000131317890 */ /* 0x000fe2000fffe0ff */
[----:B------:R-:W-:Y:S03]  /*7240*/  IMAD.U32 R2, RZ, RZ, UR37 ;  /* 0x00000025ff027e24 */ /* 0x000fe6000f8e00ff */
[----:B------:R-:W-:Y:S04]  /*7250*/  UISETP.NE.AND UP0, UPT, UR49, 0x3, UPT ;  /* 0x000000033100788c */ /* 0x000fe8000bf05270 */
[----:B------:R-:W-:Y:S03]  /*7260*/  USEL UR49, UR49, URZ, UP0 ;  /* 0x000000ff31317287 */ /* 0x000fe60008000000 */
[----:B------:R-:W-:Y:S05]  /*7270*/  @P0 LEA R3, R3, UR48, 0x3 ;  /* 0x0000003003030c11 */ /* 0x000fea000f8e18ff */
[----:B------:R-:W-:Y:S05]  /*7280*/  @P0 VIADD R3, R3, 0x58 ;  /* 0x0000005803030836 */ /* 0x000fea0000000000 */
[----:B------:R-:W-:Y:S04]  /*7290*/  @P0 PRMT R2, R2, 0x654, R3 ;  /* 0x0000065402020816 */ /* 0x000fe80000000003 */
[----:B------:R2:W-:Y:S03]  /*72a0*/  @P0 SYNCS.ARRIVE.TRANS64.RED.A1T0 RZ, [R2+URZ], RZ ;  /* 0x000000ff02ff09a7 */ /* 0x0005e600081004ff */
.L_x_127:
[----:B------:R-:W-:Y:S01]  /*72b0*/  ISETP.NE.AND P2, PT, R75, RZ, PT ;  /* 0x000000ff4b00720c */ /* 0x000fe20003f45270 */
[----:B------:R-:W-:Y:S01]  /*72c0*/  UIADD3 UR50, UPT, UPT, UR50, 0x2, URZ ;  /* 0x0000000232327890 */ /* 0x000fe2000fffe0ff */
[----:B------:R-:W-:Y:S01]  /*72d0*/  ISETP.NE.AND P0, PT, R78, 0x2, PT ;  /* 0x000000024e00780c */ /* 0x000fe20003f05270 */
[----:B------:R-:W-:Y:S01]  /*72e0*/  IMAD.IADD R20, R29, 0x1, R58 ;  /* 0x000000011d147824 */ /* 0x000fe200078e023a */
[----:B------:R-:W-:Y:S01]  /*72f0*/  ISETP.NE.AND P1, PT, R0, 0x4, PT ;  /* 0x000000040000780c */ /* 0x000fe20003f25270 */
[----:B------:R-:W-:Y:S01]  /*7300*/  IMAD.IADD R21, R31, 0x1, R60 ;  /* 0x000000011f157824 */ /* 0x000fe200078e023c */
[----:B------:R-:W-:Y:S02]  /*7310*/  SEL R3, RZ, 0x1, P0 ;  /* 0x00000001ff037807 */ /* 0x000fe40000000000 */
[----:B--2---:R-:W-:Y:S02]  /*7320*/  SEL R2, RZ, 0x1, P1 ;  /* 0x00000001ff027807 */ /* 0x004fe40000800000 */
[----:B------:R-:W-:Y:S02]  /*7330*/  LOP3.LUT R72, R72, R3, RZ, 0x3c, !PT ;  /* 0x0000000348487212 */ /* 0x000fe400078e3cff */
[----:B------:R-:W-:Y:S02]  /*7340*/  LOP3.LUT R73, R73, R2, RZ, 0x3c, !PT ;  /* 0x0000000249497212 */ /* 0x000fe400078e3cff */
[----:B------:R-:W-:Y:S02]  /*7350*/  @P2 R2UR UR36, R71 ;  /* 0x00000000472422ca */ /* 0x000fe400000e0000 */
[----:B------:R-:W-:Y:S02]  /*7360*/  SEL R78, R78, RZ, P0 ;  /* 0x000000ff4e4e7207 */ /* 0x000fe40000000000 */
[----:B------:R-:W-:Y:S01]  /*7370*/  SEL R30, R0, RZ, P1 ;  /* 0x000000ff001e7207 */ /* 0x000fe20000800000 */
[----:B------:R-:W-:Y:S10]  /*7380*/  @P2 BRA `(.L_x_128) ;  /* 0xffffffdc00c82947 */ /* 0x000ff4000383ffff */
[----:B------:R-:W-:-:S09]  /*7390*/  UISETP.NE.AND UP0, UPT, UR53, URZ, UPT ;  /* 0x000000ff3500728c */ /* 0x000fd2000bf05270 */
[----:B------:R-:W-:Y:S05]  /*73a0*/  BRA.U !UP0, `(.L_x_129) ;  /* 0x0000000108487547 */ /* 0x000fea000b800000 */
[----:B------:R-:W2:Y:S02]  /*73b0*/  LDCU.64 UR4, c[0x0][0x890] ;  /* 0x00011200ff0477ac */ /* 0x000ea40008000a00 */
[----:B--2---:R-:W-:-:S04]  /*73c0*/  UISETP.NE.U32.AND UP0, UPT, UR4, URZ, UPT ;  /* 0x000000ff0400728c */ /* 0x004fc8000bf05070 */
[----:B------:R-:W-:-:S09]  /*73d0*/  UISETP.NE.AND.EX UP0, UPT, UR5, URZ, UPT, UP0 ;  /* 0x000000ff0500728c */ /* 0x000fd2000bf05300 */
[----:B------:R-:W-:Y:S05]  /*73e0*/  BRA.U UP0, `(.L_x_130) ;  /* 0x00000001000c7547 */ /* 0x000fea000b800000 */
[----:B------:R-:W-:-:S13]  /*73f0*/  FSETP.NEU.AND P0, PT, R35, RZ, PT ;  /* 0x000000ff2300720b */ /* 0x000fda0003f0d000 */
[----:B------:R-:W-:Y:S05]  /*7400*/  @!P0 EXIT ;  /* 0x000000000000894d */ /* 0x000fea0003800000 */
[----:B------:R-:W-:Y:S05]  /*7410*/  BRA `(.L_x_129) ;  /* 0x00000000002c7947 */ /* 0x000fea0003800000 */
.L_x_130:
[----:B------:R-:W-:Y:S01]  /*7420*/  ISETP.NE.AND P0, PT, R77, RZ, PT ;  /* 0x000000ff4d00720c */ /* 0x000fe20003f05270 */
[----:B------:R-:W-:-:S12]  /*7430*/  BSSY.RECONVERGENT B0, `(.L_x_129) ;  /* 0x0000009000007945 */ /* 0x000fd80003800200 */
[----:B------:R-:W-:Y:S05]  /*7440*/  @P0 BRA `(.L_x_131) ;  /* 0x0000000000140947 */ /* 0x000fea0003800000 */
[----:B------:R-:W2:Y:S02]  /*7450*/  LDCU.64 UR4, c[0x0][0x888] ;  /* 0x00011100ff0477ac */ /* 0x000ea40008000a00 */
[----:B--2---:R-:W-:-:S04]  /*7460*/  ISETP.NE.U32.AND P0, PT, RZ, UR4, PT ;  /* 0x00000004ff007c0c */ /* 0x004fc8000bf05070 */
[----:B------:R-:W-:-:S13]  /*7470*/  ISETP.NE.AND.EX P0, PT, RZ, UR5, PT, P0 ;  /* 0x00000005ff007c0c */ /* 0x000fda000bf05300 */
[----:B------:R-:W-:Y:S05]  /*7480*/  @!P0 EXIT ;  /* 0x000000000000894d */ /* 0x000fea0003800000 */
[----:B------:R-:W-:Y:S05]  /*7490*/  BRA `(.L_x_132) ;  /* 0x0000000000087947 */ /* 0x000fea0003800000 */
.L_x_131:
[----:B------:R-:W-:-:S13]  /*74a0*/  FSETP.NEU.AND P0, PT, R35, RZ, PT ;  /* 0x000000ff2300720b */ /* 0x000fda0003f0d000 */
[----:B------:R-:W-:Y:S05]  /*74b0*/  @!P0 EXIT ;  /* 0x000000000000894d */ /* 0x000fea0003800000 */
.L_x_132:
[----:B------:R-:W-:Y:S05]  /*74c0*/  BSYNC.RECONVERGENT B0 ;  /* 0x0000000000007941 */ /* 0x000fea0003800200 */
.L_x_129:
[----:B------:R-:W-:Y:S01]  /*74d0*/  ULEA UR4, UR49, UR48, 0x3 ;  /* 0x0000003031047291 */ /* 0x000fe2000f8e18ff */
[----:B------:R-:W-:-:S04]  /*74e0*/  DEPBAR.LE SB0, 0x0 ;  /* 0x000080000000791a */ /* 0x000fc80000000000 */
[----:B------:R-:W-:-:S04]  /*74f0*/  UIADD3 UR4, UPT, UPT, UR4, 0x58, URZ ;  /* 0x0000005804047890 */ /* 0x000fc8000fffe0ff */
[----:B------:R-:W-:-:S09]  /*7500*/  UPRMT UR4, UR37, 0x654, UR4 ;  /* 0x0000065425047896 */ /* 0x000fd20008000004 */
[----:B------:R-:W-:Y:S01]  /*7510*/  SYNCS.ARRIVE.TRANS64.RED.A1T0 RZ, [UR4], RZ ;  /* 0x000000ffffff79a7 */ /* 0x000fe20008100404 */
[----:B------:R-:W-:Y:S05]  /*7520*/  EXIT ;  /* 0x000000000000794d */ /* 0x000fea0003800000 */
.L_x_24:
[----:B--2---:R2:W4:Y:S02]  /*7530*/  SYNCS.PHASECHK.TRANS64.TRYWAIT P0, [R3+URZ+0xf0], R2 ;  /* 0x0000f002030075a7 */ /* 0x00452400080011ff */
[----:B----4-:R-:W-:Y:S05]  /*7540*/  @!P0 NANOSLEEP.SYNCS 0x989680 ;  /* 0x009896800000895d */ /* 0x010fea0003900000 */
[----:B------:R-:W4:Y:S02]  /*7550*/  @!P0 SYNCS.PHASECHK.TRANS64 P0, [R3+URZ+0xf0], R2 ;  /* 0x0000f002030085a7 */ /* 0x000f2400080010ff */
[----:B----4-:R-:W-:Y:S05]  /*7560*/  @!P0 BRA `(.L_x_24) ;  /* 0xfffffffc00f08947 */ /* 0x010fea000383ffff */
[----:B------:R-:W-:Y:S05]  /*7570*/  BRA `(.L_x_133) ;  /* 0xffffffa000a07947 */ /* 0x000fea000383ffff */
.L_x_27:
[----:B-1----:R-:W-:-:S07]  /*7580*/  MOV R2, UR33 ;  /* 0x0000002100027c02 */ /* 0x002fce0008000f00 */
.L_x_134:
[----:B-1----:R1:W2:Y:S02]  /*7590*/  SYNCS.PHASECHK.TRANS64.TRYWAIT P0, [R2+URZ+0x20], R5 ;  /* 0x00002005020075a7 */ /* 0x0022a400080011ff */
[----:B--2---:R-:W-:Y:S05]  /*75a0*/  @!P0 NANOSLEEP.SYNCS 0x989680 ;  /* 0x009896800000895d */ /* 0x004fea0003900000 */
[----:B------:R-:W2:Y:S02]  /*75b0*/  @!P0 SYNCS.PHASECHK.TRANS64 P0, [R2+URZ+0x20], R5 ;  /* 0x00002005020085a7 */ /* 0x000ea400080010ff */
[----:B--2---:R-:W-:Y:S05]  /*75c0*/  @!P0 BRA `(.L_x_134) ;  /* 0xfffffffc00f08947 */ /* 0x004fea000383ffff */
[----:B------:R-:W-:Y:S05]  /*75d0*/  BRA `(.L_x_26) ;  /* 0xffffffa400087947 */ /* 0x000fea000383ffff */
.L_x_34:
[----:B-1----:R-:W-:-:S07]  /*75e0*/  MOV R2, UR17 ;  /* 0x0000001100027c02 */ /* 0x002fce0008000f00 */
.L_x_135:
[----:B-1----:R1:W2:Y:S02]  /*75f0*/  SYNCS.PHASECHK.TRANS64.TRYWAIT P0, [R2+URZ+0x20], R5 ;  /* 0x00002005020075a7 */ /* 0x0022a400080011ff */
[----:B--2---:R-:W-:Y:S05]  /*7600*/  @!P0 NANOSLEEP.SYNCS 0x989680 ;  /* 0x009896800000895d */ /* 0x004fea0003900000 */
[----:B------:R-:W2:Y:S02]  /*7610*/  @!P0 SYNCS.PHASECHK.TRANS64 P0, [R2+URZ+0x20], R5 ;  /* 0x00002005020085a7 */ /* 0x000ea400080010ff */
[----:B--2---:R-:W-:Y:S05]  /*7620*/  @!P0 BRA `(.L_x_135) ;  /* 0xfffffffc00f08947 */ /* 0x004fea000383ffff */
[----:B------:R-:W-:Y:S05]  /*7630*/  BRA `(.L_x_33) ;  /* 0xffffffa400c47947 */ /* 0x000fea000383ffff */
.L_x_39:
[----:B-1----:R1:W2:Y:S02]  /*7640*/  SYNCS.PHASECHK.TRANS64.TRYWAIT P0, [R2+URZ+0x80], R3 ;  /* 0x00008003020075a7 */ /* 0x0022a400080011ff */
[----:B--2---:R-:W-:Y:S05]  /*7650*/  @!P0 NANOSLEEP.SYNCS 0x989680 ;  /* 0x009896800000895d */ /* 0x004fea0003900000 */
[----:B------:R-:W2:Y:S02]  /*7660*/  @!P0 SYNCS.PHASECHK.TRANS64 P0, [R2+URZ+0x80], R3 ;  /* 0x00008003020085a7 */ /* 0x000ea400080010ff */
[----:B--2---:R-:W-:Y:S05]  /*7670*/  @!P0 BRA `(.L_x_39) ;  /* 0xfffffffc00f08947 */ /* 0x004fea000383ffff */
[----:B------:R-:W-:Y:S05]  /*7680*/  BRA `(.L_x_136) ;  /* 0xffffffa800687947 */ /* 0x000fea000383ffff */
.L_x_43:
[----:B---3--:R-:W-:-:S07]  /*7690*/  MOV R0, UR4 ;  /* 0x0000000400007c02 */ /* 0x008fce0008000f00 */
.L_x_137:
[----:B-1----:R1:W2:Y:S02]  /*76a0*/  SYNCS.PHASECHK.TRANS64.TRYWAIT P0, [R0+URZ], R3 ;  /* 0x00000003000075a7 */ /* 0x0022a400080011ff */
[----:B--2---:R-:W-:Y:S05]  /*76b0*/  @!P0 NANOSLEEP.SYNCS 0x989680 ;  /* 0x009896800000895d */ /* 0x004fea0003900000 */
[----:B------:R-:W2:Y:S02]  /*76c0*/  @!P0 SYNCS.PHASECHK.TRANS64 P0, [R0+URZ], R3 ;  /* 0x00000003000085a7 */ /* 0x000ea400080010ff */
[----:B--2---:R-:W-:Y:S05]  /*76d0*/  @!P0 BRA `(.L_x_137) ;  /* 0xfffffffc00f08947 */ /* 0x004fea000383ffff */
[----:B------:R-:W-:Y:S05]  /*76e0*/  BRA `(.L_x_138) ;  /* 0xffffffac00d87947 */ /* 0x000fea000383ffff */
.L_x_44:
[----:B---3--:R-:W-:-:S07]  /*76f0*/  MOV R0, UR4 ;  /* 0x0000000400007c02 */ /* 0x008fce0008000f00 */
.L_x_139:
[----:B-1----:R1:W2:Y:S02]  /*7700*/  SYNCS.PHASECHK.TRANS64.TRYWAIT P0, [R0+URZ], R3 ;  /* 0x00000003000075a7 */ /* 0x0022a400080011ff */
[----:B--2---:R-:W-:Y:S05]  /*7710*/  @!P0 NANOSLEEP.SYNCS 0x989680 ;  /* 0x009896800000895d */ /* 0x004fea0003900000 */
[----:B------:R-:W2:Y:S02]  /*7720*/  @!P0 SYNCS.PHASECHK.TRANS64 P0, [R0+URZ], R3 ;  /* 0x00000003000085a7 */ /* 0x000ea400080010ff */
[----:B--2---:R-:W-:Y:S05]  /*7730*/  @!P0 BRA `(.L_x_139) ;  /* 0xfffffffc00f08947 */ /* 0x004fea000383ffff */
[----:B------:R-:W-:Y:S05]  /*7740*/  BRA `(.L_x_140) ;  /* 0xffffffac00e47947 */ /* 0x000fea000383ffff */
.L_x_45:
[----:B---3--:R-:W-:-:S07]  /*7750*/  MOV R0, UR4 ;  /* 0x0000000400007c02 */ /* 0x008fce0008000f00 */
.L_x_141:
[----:B-1----:R1:W2:Y:S02]  /*7760*/  SYNCS.PHASECHK.TRANS64.TRYWAIT P0, [R0+URZ], R3 ;  /* 0x00000003000075a7 */ /* 0x0022a400080011ff */
[----:B--2---:R-:W-:Y:S05]  /*7770*/  @!P0 NANOSLEEP.SYNCS 0x989680 ;  /* 0x009896800000895d */ /* 0x004fea0003900000 */
[----:B------:R-:W2:Y:S02]  /*7780*/  @!P0 SYNCS.PHASECHK.TRANS64 P0, [R0+URZ], R3 ;  /* 0x00000003000085a7 */ /* 0x000ea400080010ff */
[----:B--2---:R-:W-:Y:S05]  /*7790*/  @!P0 BRA `(.L_x_141) ;  /* 0xfffffffc00f08947 */ /* 0x004fea000383ffff */
[----:B------:R-:W-:Y:S05]  /*77a0*/  BRA `(.L_x_142) ;  /* 0xffffffac00f07947 */ /* 0x000fea000383ffff */
.L_x_48:
[----:B-1----:R1:W2:Y:S02]  /*77b0*/  SYNCS.PHASECHK.TRANS64.TRYWAIT P0, [R0+URZ+0xe0], R5 ;  /* 0x0000e005000075a7 */ /* 0x0022a400080011ff */
[----:B--2---:R-:W-:Y:S05]  /*77c0*/  @!P0 NANOSLEEP.SYNCS 0x989680 ;  /* 0x009896800000895d */ /* 0x004fea0003900000 */
[----:B------:R-:W2:Y:S02]  /*77d0*/  @!P0 SYNCS.PHASECHK.TRANS64 P0, [R0+URZ+0xe0], R5 ;  /* 0x0000e005000085a7 */ /* 0x000ea400080010ff */
[----:B--2---:R-:W-:Y:S05]  /*77e0*/  @!P0 BRA `(.L_x_48) ;  /* 0xfffffffc00f08947 */ /* 0x004fea000383ffff */
[----:B------:R-:W-:Y:S05]  /*77f0*/  BRA `(.L_x_143) ;  /* 0xffffffb000507947 */ /* 0x000fea000383ffff */
.L_x_49:
[----:B------:R-:W-:-:S07]  /*7800*/  MOV R0, UR5 ;  /* 0x0000000500007c02 */ /* 0x000fce0008000f00 */
.L_x_144:
[----:B-1----:R1:W2:Y:S02]  /*7810*/  SYNCS.PHASECHK.TRANS64.TRYWAIT P0, [R0+URZ+0x90], R7 ;  /* 0x00009007000075a7 */ /* 0x0022a400080011ff */
[----:B--2---:R-:W-:Y:S05]  /*7820*/  @!P0 NANOSLEEP.SYNCS 0x989680 ;  /* 0x009896800000895d */ /* 0x004fea0003900000 */
[----:B------:R-:W2:Y:S02]  /*7830*/  @!P0 SYNCS.PHASECHK.TRANS64 P0, [R0+URZ+0x90], R7 ;  /* 0x00009007000085a7 */ /* 0x000ea400080010ff */
[----:B--2---:R-:W-:Y:S05]  /*7840*/  @!P0 BRA `(.L_x_144) ;  /* 0xfffffffc00f08947 */ /* 0x004fea000383ffff */
[----:B------:R-:W-:Y:S05]  /*7850*/  BRA `(.L_x_145) ;  /* 0xffffffb000607947 */ /* 0x000fea000383ffff */
.L_x_50:
[----:B-1----:R1:W2:Y:S02]  /*7860*/  SYNCS.PHASECHK.TRANS64.TRYWAIT P1, [R0+URZ+0x80], R5 ;  /* 0x00008005000075a7 */ /* 0x0022a400080211ff */
[----:B--2---:R-:W-:Y:S05]  /*7870*/  @!P1 NANOSLEEP.SYNCS 0x989680 ;  /* 0x009896800000995d */ /* 0x004fea0003900000 */
[----:B------:R-:W2:Y:S02]  /*7880*/  @!P1 SYNCS.PHASECHK.TRANS64 P1, [R0+URZ+0x80], R5 ;  /* 0x00008005000095a7 */ /* 0x000ea400080210ff */
[----:B--2---:R-:W-:Y:S05]  /*7890*/  @!P1 BRA `(.L_x_50) ;  /* 0xfffffffc00f09947 */ /* 0x004fea000383ffff */
[----:B------:R-:W-:Y:S05]  /*78a0*/  BRA `(.L_x_146) ;  /* 0xffffffb000907947 */ /* 0x000fea000383ffff */
.L_x_53:
[----:B------:R-:W-:-:S07]  /*78b0*/  MOV R0, UR5 ;  /* 0x0000000500007c02 */ /* 0x000fce0008000f00 */
.L_x_147:
[----:B-1----:R1:W2:Y:S02]  /*78c0*/  SYNCS.PHASECHK.TRANS64.TRYWAIT P0, [R0+URZ+0x90], R3 ;  /* 0x00009003000075a7 */ /* 0x0022a400080011ff */
[----:B--2---:R-:W-:Y:S05]  /*78d0*/  @!P0 NANOSLEEP.SYNCS 0x989680 ;  /* 0x009896800000895d */ /* 0x004fea0003900000 */
[----:B------:R-:W2:Y:S02]  /*78e0*/  @!P0 SYNCS.PHASECHK.TRANS64 P0, [R0+URZ+0x90], R3 ;  /* 0x00009003000085a7 */ /* 0x000ea400080010ff */
[----:B--2---:R-:W-:Y:S05]  /*78f0*/  @!P0 BRA `(.L_x_147) ;  /* 0xfffffffc00f08947 */ /* 0x004fea000383ffff */
[----:B------:R-:W-:Y:S05]  /*7900*/  BRA `(.L_x_52) ;  /* 0xffffffb000e47947 */ /* 0x000fea000383ffff */
.L_x_62:
[----:B-1----:R-:W-:-:S04]  /*7910*/  MOV R4, UR6 ;  /* 0x0000000600047c02 */ /* 0x002fc80008000f00 */
[----:B------:R1:W2:Y:S03]  /*7920*/  SYNCS.PHASECHK.TRANS64.TRYWAIT P0, [R4+URZ+0x8], R5 ;  /* 0x00000805040075a7 */ /* 0x0002a600080011ff */
[----:B--2---:R-:W-:Y:S05]  /*7930*/  @!P0 NANOSLEEP.SYNCS 0x989680 ;  /* 0x009896800000895d */ /* 0x004fea0003900000 */
[----:B------:R-:W2:Y:S02]  /*7940*/  @!P0 SYNCS.PHASECHK.TRANS64 P0, [R4+URZ+0x8], R5 ;  /* 0x00000805040085a7 */ /* 0x000ea400080010ff */
[----:B--2---:R-:W-:Y:S05]  /*7950*/  @!P0 BRA `(.L_x_62) ;  /* 0xfffffffc00ec8947 */ /* 0x004fea000383ffff */
[----:B------:R-:W-:Y:S05]  /*7960*/  BRA `(.L_x_61) ;  /* 0xffffffb400987947 */ /* 0x000fea000383ffff */
.L_x_64:
[----:B------:R-:W-:Y:S01]  /*7970*/  BSSY B0, `(.L_x_148) ;  /* 0x0000006000007945 */ /* 0x000fe20003800000 */
[----:B------:R-:W-:-:S07]  /*7980*/  MOV R15, 0xffffffff ;  /* 0xffffffff000f7802 */ /* 0x000fce0000000f00 */
[----:B-1---5:R-:W-:Y:S05]  /*7990*/  WARPSYNC.COLLECTIVE R15, `(.L_x_149) ;  /* 0x000000000f0c7348 */ /* 0x022fea0003c00000 */
[----:B------:R-:W-:Y:S02]  /*79a0*/  ELECT P6, UR79, PT ;  /* 0x00000000004f782f */ /* 0x000fe400038c0000 */
[----:B------:R-:W-:Y:S01]  /*79b0*/  MOV R14, UR79 ;  /* 0x0000004f000e7c02 */ /* 0x000fe20008000f00 */
[----:B-1---5:R-:W-:Y:S10]  /*79c0*/  ENDCOLLECTIVE ;  /* 0x000000000000791b */ /* 0x022ff40003800000 */
.L_x_149:
[----:B------:R-:W-:Y:S05]  /*79d0*/  BSYNC B0 ;  /* 0x0000000000007941 */ /* 0x000fea0003800000 */
.L_x_148:
[----:B------:R-:W-:Y:S05]  /*79e0*/  BRA `(.L_x_150) ;  /* 0xffffffb400c87947 */ /* 0x000fea000383ffff */
.L_x_66:
[----:B-1----:R-:W-:-:S04]  /*79f0*/  MOV R2, UR6 ;  /* 0x0000000600027c02 */ /* 0x002fc80008000f00 */
[----:B------:R1:W2:Y:S03]  /*7a00*/  SYNCS.PHASECHK.TRANS64.TRYWAIT P0, [R2+URZ+0x8], R3 ;  /* 0x00000803020075a7 */ /* 0x0002a600080011ff */
[----:B--2---:R-:W-:Y:S05]  /*7a10*/  @!P0 NANOSLEEP.SYNCS 0x989680 ;  /* 0x009896800000895d */ /* 0x004fea0003900000 */
[----:B------:R-:W2:Y:S02]  /*7a20*/  @!P0 SYNCS.PHASECHK.TRANS64 P0, [R2+URZ+0x8], R3 ;  /* 0x00000803020085a7 */ /* 0x000ea400080010ff */
[----:B--2---:R-:W-:Y:S05]  /*7a30*/  @!P0 BRA `(.L_x_66) ;  /* 0xfffffffc00ec8947 */ /* 0x004fea000383ffff */
[----:B------:R-:W-:Y:S05]  /*7a40*/  BRA `(.L_x_65) ;  /* 0xffffffb400cc7947 */ /* 0x000fea000383ffff */
.L_x_67:
[----:B-1----:R1:W2:Y:S02]  /*7a50*/  SYNCS.PHASECHK.TRANS64.TRYWAIT P0, [R0+URZ+0x80], R5 ;  /* 0x00008005000075a7 */ /* 0x0022a400080011ff */
[----:B--2---:R-:W-:Y:S05]  /*7a60*/  @!P0 NANOSLEEP.SYNCS 0x989680 ;  /* 0x009896800000895d */ /* 0x004fea0003900000 */
[----:B------:R-:W2:Y:S02]  /*7a70*/  @!P0 SYNCS.PHASECHK.TRANS64 P0, [R0+URZ+0x80], R5 ;  /* 0x00008005000085a7 */ /* 0x000ea400080010ff */
[----:B--2---:R-:W-:Y:S05]  /*7a80*/  @!P0 BRA `(.L_x_67) ;  /* 0xfffffffc00f08947 */ /* 0x004fea000383ffff */
[----:B------:R-:W-:Y:S05]  /*7a90*/  BRA `(.L_x_151) ;  /* 0xffffffb800a87947 */ /* 0x000fea000383ffff */
.L_x_69:
[----:B------:R-:W-:-:S07]  /*7aa0*/  MOV R0, UR10 ;  /* 0x0000000a00007c02 */ /* 0x000fce0008000f00 */
.L_x_152:
[----:B-1----:R1:W2:Y:S02]  /*7ab0*/  SYNCS.PHASECHK.TRANS64.TRYWAIT P0, [R0+URZ+0xc0], R5 ;  /* 0x0000c005000075a7 */ /* 0x0022a400080011ff */
[----:B--2---:R-:W-:Y:S05]  /*7ac0*/  @!P0 NANOSLEEP.SYNCS 0x989680 ;  /* 0x009896800000895d */ /* 0x004fea0003900000 */
[----:B------:R-:W2:Y:S02]  /*7ad0*/  @!P0 SYNCS.PHASECHK.TRANS64 P0, [R0+URZ+0xc0], R5 ;  /* 0x0000c005000085a7 */ /* 0x000ea400080010ff */
[----:B--2---:R-:W-:Y:S05]  /*7ae0*/  @!P0 BRA `(.L_x_152) ;  /* 0xfffffffc00f08947 */ /* 0x004fea000383ffff */
[----:B------:R-:W-:Y:S05]  /*7af0*/  BRA `(.L_x_153) ;  /* 0xffffffb800f47947 */ /* 0x000fea000383ffff */
.L_x_72:
[----:B------:R-:W-:Y:S07]  /*7b00*/  MOV R0, UR9 ;  /* 0x0000000900007c02 */ /* 0x000fee0008000f00 */
.L_x_154:
[----:B-1----:R1:W2:Y:S02]  /*7b10*/  SYNCS.PHASECHK.TRANS64.TRYWAIT P0, [R0+URZ], R5 ;  /* 0x00000005000075a7 */ /* 0x0022a400080011ff */
[----:B--2---:R-:W-:Y:S05]  /*7b20*/  @!P0 NANOSLEEP.SYNCS 0x989680 ;  /* 0x009896800000895d */ /* 0x004fea0003900000 */
[----:B------:R-:W2:Y:S02]  /*7b30*/  @!P0 SYNCS.PHASECHK.TRANS64 P0, [R0+URZ], R5 ;  /* 0x00000005000085a7 */ /* 0x000ea400080010ff */
[----:B--2---:R-:W-:Y:S05]  /*7b40*/  @!P0 BRA `(.L_x_154) ;  /* 0xfffffffc00f08947 */ /* 0x004fea000383ffff */
[----:B------:R-:W-:Y:S05]  /*7b50*/  BRA `(.L_x_71) ;  /* 0xffffffbc00087947 */ /* 0x000fea000383ffff */
.L_x_76:
[----:B-1----:R-:W-:-:S07]  /*7b60*/  MOV R0, UR7 ;  /* 0x0000000700007c02 */ /* 0x002fce0008000f00 */
.L_x_155:
[----:B-1----:R1:W2:Y:S02]  /*7b70*/  SYNCS.PHASECHK.TRANS64.TRYWAIT P0, [R0+URZ], R3 ;  /* 0x00000003000075a7 */ /* 0x0022a400080011ff */
[----:B--2---:R-:W-:Y:S05]  /*7b80*/  @!P0 NANOSLEEP.SYNCS 0x989680 ;  /* 0x009896800000895d */ /* 0x004fea0003900000 */
[----:B------:R-:W2:Y:S02]  /*7b90*/  @!P0 SYNCS.PHASECHK.TRANS64 P0, [R0+URZ], R3 ;  /* 0x00000003000085a7 */ /* 0x000ea400080010ff */
[----:B--2---:R-:W-:Y:S05]  /*7ba0*/  @!P0 BRA `(.L_x_155) ;  /* 0xfffffffc00f08947 */ /* 0x004fea000383ffff */
[----:B------:R-:W-:Y:S05]  /*7bb0*/  BRA `(.L_x_156) ;  /* 0xffffffbc00d47947 */ /* 0x000fea000383ffff */
.L_x_77:
[----:B------:R-:W-:-:S07]  /*7bc0*/  MOV R0, UR7 ;  /* 0x0000000700007c02 */ /* 0x000fce0008000f00 */
.L_x_157:
[----:B-1----:R1:W2:Y:S02]  /*7bd0*/  SYNCS.PHASECHK.TRANS64.TRYWAIT P0, [R0+URZ], R3 ;  /* 0x00000003000075a7 */ /* 0x0022a400080011ff */
[----:B--2---:R-:W-:Y:S05]  /*7be0*/  @!P0 NANOSLEEP.SYNCS 0x989680 ;  /* 0x009896800000895d */ /* 0x004fea0003900000 */
[----:B------:R-:W2:Y:S02]  /*7bf0*/  @!P0 SYNCS.PHASECHK.TRANS64 P0, [R0+URZ], R3 ;  /* 0x00000003000085a7 */ /* 0x000ea400080010ff */
[----:B--2---:R-:W-:Y:S05]  /*7c00*/  @!P0 BRA `(.L_x_157) ;  /* 0xfffffffc00f08947 */ /* 0x004fea000383ffff */
[----:B------:R-:W-:Y:S05]  /*7c10*/  BRA `(.L_x_158) ;  /* 0xffffffbc00e07947 */ /* 0x000fea000383ffff */
.L_x_78:
[----:B------:R-:W-:-:S07]  /*7c20*/  MOV R0, UR7 ;  /* 0x0000000700007c02 */ /* 0x000fce0008000f00 */
.L_x_159:
[----:B-1----:R1:W2:Y:S02]  /*7c30*/  SYNCS.PHASECHK.TRANS64.TRYWAIT P0, [R0+URZ], R3 ;  /* 0x00000003000075a7 */ /* 0x0022a400080011ff */
[----:B--2---:R-:W-:Y:S05]  /*7c40*/  @!P0 NANOSLEEP.SYNCS 0x989680 ;  /* 0x009896800000895d */ /* 0x004fea0003900000 */
[----:B------:R-:W2:Y:S02]  /*7c50*/  @!P0 SYNCS.PHASECHK.TRANS64 P0, [R0+URZ], R3 ;  /* 0x00000003000085a7 */ /* 0x000ea400080010ff */
[----:B--2---:R-:W-:Y:S05]  /*7c60*/  @!P0 BRA `(.L_x_159) ;  /* 0xfffffffc00f08947 */ /* 0x004fea000383ffff */
[----:B------:R-:W-:Y:S05]  /*7c70*/  BRA `(.L_x_160) ;  /* 0xffffffbc00ec7947 */ /* 0x000fea000383ffff */
.L_x_81:
[----:B------:R-:W-:-:S07]  /*7c80*/  MOV R0, UR8 ;  /* 0x0000000800007c02 */ /* 0x000fce0008000f00 */
.L_x_161:
[----:B-1----:R1:W2:Y:S02]  /*7c90*/  SYNCS.PHASECHK.TRANS64.TRYWAIT P1, [R0+URZ+0x100], R3 ;  /* 0x00010003000075a7 */ /* 0x0022a400080211ff */
[----:B--2---:R-:W-:Y:S05]  /*7ca0*/  @!P1 NANOSLEEP.SYNCS 0x989680 ;  /* 0x009896800000995d */ /* 0x004fea0003900000 */
[----:B------:R-:W2:Y:S02]  /*7cb0*/  @!P1 SYNCS.PHASECHK.TRANS64 P1, [R0+URZ+0x100], R3 ;  /* 0x00010003000095a7 */ /* 0x000ea400080210ff */
[----:B--2---:R-:W-:Y:S05]  /*7cc0*/  @!P1 BRA `(.L_x_161) ;  /* 0xfffffffc00f09947 */ /* 0x004fea000383ffff */
[----:B------:R-:W-:Y:S05]  /*7cd0*/  BRA `(.L_x_162) ;  /* 0xffffffc000387947 */ /* 0x000fea000383ffff */
.L_x_86:
[----:B--2---:R2:W4:Y:S02]  /*7ce0*/  SYNCS.PHASECHK.TRANS64.TRYWAIT P0, [R0+URZ+0x80], R3 ;  /* 0x00008003000075a7 */ /* 0x00452400080011ff */
[----:B----4-:R-:W-:Y:S05]  /*7cf0*/  @!P0 NANOSLEEP.SYNCS 0x989680 ;  /* 0x009896800000895d */ /* 0x010fea0003900000 */
[----:B------:R-:W4:Y:S02]  /*7d00*/  @!P0 SYNCS.PHASECHK.TRANS64 P0, [R0+URZ+0x80], R3 ;  /* 0x00008003000085a7 */ /* 0x000f2400080010ff */
[----:B----4-:R-:W-:Y:S05]  /*7d10*/  @!P0 BRA `(.L_x_86) ;  /* 0xfffffffc00f08947 */ /* 0x010fea000383ffff */
[----:B------:R-:W-:Y:S05]  /*7d20*/  BRA `(.L_x_163) ;  /* 0xffffffc4003c7947 */ /* 0x000fea000383ffff */
.L_x_89:
[----:B------:R-:W-:Y:S07]  /*7d30*/  MOV R0, UR7 ;  /* 0x0000000700007c02 */ /* 0x000fee0008000f00 */
.L_x_164:
[----:B--2---:R2:W4:Y:S02]  /*7d40*/  SYNCS.PHASECHK.TRANS64.TRYWAIT P0, [R0+URZ+0x78], R3 ;  /* 0x00007803000075a7 */ /* 0x00452400080011ff */
[----:B----4-:R-:W-:Y:S05]  /*7d50*/  @!P0 NANOSLEEP.SYNCS 0x989680 ;  /* 0x009896800000895d */ /* 0x010fea0003900000 */
[----:B------:R-:W4:Y:S02]  /*7d60*/  @!P0 SYNCS.PHASECHK.TRANS64 P0, [R0+URZ+0x78], R3 ;  /* 0x00007803000085a7 */ /* 0x000f2400080010ff */
[----:B----4-:R-:W-:Y:S05]  /*7d70*/  @!P0 BRA `(.L_x_164) ;  /* 0xfffffffc00f08947 */ /* 0x010fea000383ffff */
[----:B------:R-:W-:Y:S05]  /*7d80*/  BRA `(.L_x_88) ;  /* 0xffffffc8001c7947 */ /* 0x000fea000383ffff */
.L_x_92:
[----:B------:R-:W-:Y:S07]  /*7d90*/  MOV R0, UR15 ;  /* 0x0000000f00007c02 */ /* 0x000fee0008000f00 */
.L_x_165:
[----:B-1----:R1:W2:Y:S02]  /*7da0*/  SYNCS.PHASECHK.TRANS64.TRYWAIT P0, [R0+URZ+0x58], R3 ;  /* 0x00005803000075a7 */ /* 0x0022a400080011ff */
[----:B--2---:R-:W-:Y:S05]  /*7db0*/  @!P0 NANOSLEEP.SYNCS 0x989680 ;  /* 0x009896800000895d */ /* 0x004fea0003900000 */
[----:B------:R-:W2:Y:S02]  /*7dc0*/  @!P0 SYNCS.PHASECHK.TRANS64 P0, [R0+URZ+0x58], R3 ;  /* 0x00005803000085a7 */ /* 0x000ea400080010ff */
[----:B--2---:R-:W-:Y:S05]  /*7dd0*/  @!P0 BRA `(.L_x_165) ;  /* 0xfffffffc00f08947 */ /* 0x004fea000383ffff */
[----:B------:R-:W-:Y:S05]  /*7de0*/  BRA `(.L_x_166) ;  /* 0xffffffc800947947 */ /* 0x000fea000383ffff */
.L_x_93:
[----:B------:R-:W-:Y:S07]  /*7df0*/  MOV R3, UR13 ;  /* 0x0000000d00037c02 */ /* 0x000fee0008000f00 */
.L_x_167:
[----:B-1----:R1:W2:Y:S02]  /*7e00*/  SYNCS.PHASECHK.TRANS64.TRYWAIT P0, [R3+URZ+0x58], R12 ;  /* 0x0000580c030075a7 */ /* 0x0022a400080011ff */
[----:B--2---:R-:W-:Y:S05]  /*7e10*/  @!P0 NANOSLEEP.SYNCS 0x989680 ;  /* 0x009896800000895d */ /* 0x004fea0003900000 */
[----:B------:R-:W2:Y:S02]  /*7e20*/  @!P0 SYNCS.PHASECHK.TRANS64 P0, [R3+URZ+0x58], R12 ;  /* 0x0000580c030085a7 */ /* 0x000ea400080010ff */
[----:B--2---:R-:W-:Y:S05]  /*7e30*/  @!P0 BRA `(.L_x_167) ;  /* 0xfffffffc00f08947 */ /* 0x004fea000383ffff */
[----:B------:R-:W-:Y:S05]  /*7e40*/  BRA `(.L_x_168) ;  /* 0xffffffcc00507947 */ /* 0x000fea000383ffff */
.L_x_95:
[----:B------:R-:W-:-:S07]  /*7e50*/  MOV R0, UR4 ;  /* 0x0000000400007c02 */ /* 0x000fce0008000f00 */
.L_x_169:
[----:B-1----:R1:W4:Y:S02]  /*7e60*/  SYNCS.PHASECHK.TRANS64.TRYWAIT P0, [R0+URZ], R3 ;  /* 0x00000003000075a7 */ /* 0x00232400080011ff */
[----:B----4-:R-:W-:Y:S05]  /*7e70*/  @!P0 NANOSLEEP.SYNCS 0x989680 ;  /* 0x009896800000895d */ /* 0x010fea0003900000 */
[----:B------:R-:W4:Y:S02]  /*7e80*/  @!P0 SYNCS.PHASECHK.TRANS64 P0, [R0+URZ], R3 ;  /* 0x00000003000085a7 */ /* 0x000f2400080010ff */
[----:B----4-:R-:W-:Y:S05]  /*7e90*/  @!P0 BRA `(.L_x_169) ;  /* 0xfffffffc00f08947 */ /* 0x010fea000383ffff */
[----:B------:R-:W-:Y:S05]  /*7ea0*/  BRA `(.L_x_170) ;  /* 0xffffffcc00f87947 */ /* 0x000fea000383ffff */
.L_x_96:
[----:B------:R-:W-:-:S07]  /*7eb0*/  MOV R0, UR4 ;  /* 0x0000000400007c02 */ /* 0x000fce0008000f00 */
.L_x_171:
[----:B-1----:R1:W4:Y:S02]  /*7ec0*/  SYNCS.PHASECHK.TRANS64.TRYWAIT P0, [R0+URZ], R3 ;  /* 0x00000003000075a7 */ /* 0x00232400080011ff */
[----:B----4-:R-:W-:Y:S05]  /*7ed0*/  @!P0 NANOSLEEP.SYNCS 0x989680 ;  /* 0x009896800000895d */ /* 0x010fea0003900000 */
[----:B------:R-:W4:Y:S02]  /*7ee0*/  @!P0 SYNCS.PHASECHK.TRANS64 P0, [R0+URZ], R3 ;  /* 0x00000003000085a7 */ /* 0x000f2400080010ff */
[----:B----4-:R-:W-:Y:S05]  /*7ef0*/  @!P0 BRA `(.L_x_171) ;  /* 0xfffffffc00f08947 */ /* 0x010fea000383ffff */
[----:B------:R-:W-:Y:S05]  /*7f00*/  BRA `(.L_x_172) ;  /* 0xffffffd000047947 */ /* 0x000fea000383ffff */
.L_x_98:
[----:B--2---:R2:W4:Y:S02]  /*7f10*/  SYNCS.PHASECHK.TRANS64.TRYWAIT P0, [R0+URZ+0x80], R3 ;  /* 0x00008003000075a7 */ /* 0x00452400080011ff */
[----:B----4-:R-:W-:Y:S05]  /*7f20*/  @!P0 NANOSLEEP.SYNCS 0x989680 ;  /* 0x009896800000895d */ /* 0x010fea0003900000 */
[----:B------:R-:W4:Y:S02]  /*7f30*/  @!P0 SYNCS.PHASECHK.TRANS64 P0, [R0+URZ+0x80], R3 ;  /* 0x00008003000085a7 */ /* 0x000f2400080010ff */
[----:B----4-:R-:W-:Y:S05]  /*7f40*/  @!P0 BRA `(.L_x_98) ;  /* 0xfffffffc00f08947 */ /* 0x010fea000383ffff */
[----:B------:R-:W-:Y:S05]  /*7f50*/  BRA `(.L_x_173) ;  /* 0xffffffd000e87947 */ /* 0x000fea000383ffff */
.L_x_108:
[----:B-1----:R1:W3:Y:S02]  /*7f60*/  SYNCS.PHASECHK.TRANS64.TRYWAIT P1, [R0+URZ+0x40], R5 ;  /* 0x00004005000075a7 */ /* 0x0022e400080211ff */
[----:B---3--:R-:W-:Y:S05]  /*7f70*/  @!P1 NANOSLEEP.SYNCS 0x989680 ;  /* 0x009896800000995d */ /* 0x008fea0003900000 */
[----:B------:R-:W3:Y:S02]  /*7f80*/  @!P1 SYNCS.PHASECHK.TRANS64 P1, [R0+URZ+0x40], R5 ;  /* 0x00004005000095a7 */ /* 0x000ee400080210ff */
[----:B---3--:R-:W-:Y:S05]  /*7f90*/  @!P1 BRA `(.L_x_108) ;  /* 0xfffffffc00f09947 */ /* 0x008fea000383ffff */
[----:B------:R-:W-:Y:S05]  /*7fa0*/  BRA `(.L_x_107) ;  /* 0xffffffe000007947 */ /* 0x000fea000383ffff */
.L_x_110:
[----:B-1----:R1:W4:Y:S02]  /*7fb0*/  SYNCS.PHASECHK.TRANS64.TRYWAIT P0, [R76+URZ+0xa0], R3 ;  /* 0x0000a0034c0075a7 */ /* 0x00232400080011ff */
[----:B----4-:R-:W-:Y:S05]  /*7fc0*/  @!P0 NANOSLEEP.SYNCS 0x989680 ;  /* 0x009896800000895d */ /* 0x010fea0003900000 */
[----:B------:R-:W4:Y:S02]  /*7fd0*/  @!P0 SYNCS.PHASECHK.TRANS64 P0, [R76+URZ+0xa0], R3 ;  /* 0x0000a0034c0085a7 */ /* 0x000f2400080010ff */
[----:B----4-:R-:W-:Y:S05]  /*7fe0*/  @!P0 BRA `(.L_x_110) ;  /* 0xfffffffc00f08947 */ /* 0x010fea000383ffff */
[----:B------:R-:W-:Y:S05]  /*7ff0*/  BRA `(.L_x_109) ;  /* 0xffffffe000307947 */ /* 0x000fea000383ffff */
.L_x_121:
[----:B--2---:R2:W3:Y:S02]  /*8000*/  SYNCS.PHASECHK.TRANS64.TRYWAIT P0, [R2+URZ+0x40], R83 ;  /* 0x00004053020075a7 */ /* 0x0044e400080011ff */
[----:B---3--:R-:W-:Y:S05]  /*8010*/  @!P0 NANOSLEEP.SYNCS 0x989680 ;  /* 0x009896800000895d */ /* 0x008fea0003900000 */
[----:B------:R-:W3:Y:S02]  /*8020*/  @!P0 SYNCS.PHASECHK.TRANS64 P0, [R2+URZ+0x40], R83 ;  /* 0x00004053020085a7 */ /* 0x000ee400080010ff */
[----:B---3--:R-:W-:Y:S05]  /*8030*/  @!P0 BRA `(.L_x_121) ;  /* 0xfffffffc00f08947 */ /* 0x008fea000383ffff */
[----:B------:R-:W-:Y:S05]  /*8040*/  BRA `(.L_x_120) ;  /* 0xffffffe800547947 */ /* 0x000fea000383ffff */
        .weak           $__internal_0_$__cuda_sm10x_tcgen05_guardrail_trap_col_being_dealloced_not_returned_by_alloc
        .type           $__internal_0_$__cuda_sm10x_tcgen05_guardrail_trap_col_being_dealloced_not_returned_by_alloc,@function
        .size           $__internal_0_$__cuda_sm10x_tcgen05_guardrail_trap_col_being_dealloced_not_returned_by_alloc,($__internal_1_$__cuda_sm10x_tcgen05_guardrail_trap_phase_invalid_during_alloc - $__internal_0_$__cuda_sm10x_tcgen05_guardrail_trap_col_being_dealloced_not_returned_by_alloc)
$__internal_0_$__cuda_sm10x_tcgen05_guardrail_trap_col_being_dealloced_not_returned_by_alloc:
[----:B------:R-:W-:Y:S05]  /*8050*/  BPT.TRAP 0x1 ;  /* 0x000000040000795c */ /* 0x000fea0000300000 */
[----:B------:R-:W-:-:S04]  /*8060*/  HFMA2 R3, -RZ, RZ, 0, 0 ;  /* 0x00000000ff037431 */ /* 0x000fc800000001ff */
[----:B------:R-:W-:Y:S05]  /*8070*/  RET.REL.NODEC R2 `(_ZN7cutlass13device_kernelINS_4gemm6kernel13GemmUniversalIN4cute5tupleIJiiiiEEENS1_10collective13CollectiveMmaINS1_35MainloopSm100TmaUmmaWarpSpecializedILi4ELi2ELi4ENS5_IJNS4_1CILi2EEENSA_ILi1EEESC_EEEEENS5_IJNSA_ILi128EEENSA_ILi64EEENSA_ILi32EEEEEENS_10bfloat16_tENS5_IJlSC_lEEESJ_SK_NS4_8TiledMMAINS4_8MMA_AtomIJNS4_26SM100_MMA_F16BF16_2x1SM_SSISJ_SJ_fLi128ELi64ELNS4_4UMMA5MajorE0ELSP_0ELNSO_7ScaleInE0ELSQ_0EEEEEENS4_6LayoutINS5_IJSC_SC_SC_EEENS5_IJNSA_ILi0EEESV_SV_EEEEENS5_IJNS4_10UnderscoreESY_SY_EEEEENS4_18SM100_TMA_2SM_LOADENS4_14ComposedLayoutINS4_7SwizzleILi2ELi4ELi3EEENS4_18smem_ptr_flag_bitsILi16EEENST_INS5_IJNSA_ILi8EEESH_EEENS5_IJSH_SC_EEEEEEEvNS4_8identityES11_S1B_vS1C_EENS_8epilogue10collective18CollectiveEpilogueINS1E_23Sm100TmaWarpSpecializedILi3ELi2ELi16ELb1ELb0EEEJNS5_IJSG_SG_SH_EEENS5_IJNST_ISG_SC_EENST_INS5_IJNSA_ILi16EEESB_EEENS5_IJSC_SH_EEEEEEEESJ_SK_SJ_SK_NS1E_6fusion15FusionCallbacksIS1I_NS1Q_17LinearCombinationISJ_fSJ_fLNS_15FloatRoundStyleE2EEES1J_S1P_JEEENS4_5SM1004TMEM4LOAD26SM100_TMEM_LOAD_32dp32b16xENS4_13SM90_TMA_LOADENS12_INS13_ILi1ELi4ELi3EEES16_NST_INS5_IJS17_S1L_EEENS5_IJS1L_SC_EEEEEEENS4_39AutoVectorizingCopyWithAssumedAlignmentILi128EEENS4_14SM90_TMA_STOREES25_S27_S27_EEEvvEEEEvNT_6ParamsE) ;  /* 0xffffff7c02e07950 */ /* 0x000fea0003c3ffff */
        .weak           $__internal_1_$__cuda_sm10x_tcgen05_guardrail_trap_phase_invalid_during_alloc
        .type           $__internal_1_$__cuda_sm10x_tcgen05_guardrail_trap_phase_invalid_during_alloc,@function
        .size           $__internal_1_$__cuda_sm10x_tcgen05_guardrail_trap_phase_invalid_during_alloc,($__internal_2_$__cuda_sm10x_tcgen05_guardrail_trap_unallocated_columns_being_dealloced - $__internal_1_$__cuda_sm10x_tcgen05_guardrail_trap_phase_invalid_during_alloc)
$__internal_1_$__cuda_sm10x_tcgen05_guardrail_trap_phase_invalid_during_alloc:
[----:B------:R-:W-:Y:S05]  /*8080*/  BPT.TRAP 0x1 ;  /* 0x000000040000795c */ /* 0x000fea0000300000 */
[----:B------:R-:W-:-:S04]  /*8090*/  MOV R3, 0x0 ;  /* 0x0000000000037802 */ /* 0x000fc80000000f00 */
[----:B------:R-:W-:Y:S05]  /*80a0*/  RET.REL.NODEC R2 `(_ZN7cutlass13device_kernelINS_4gemm6kernel13GemmUniversalIN4cute5tupleIJiiiiEEENS1_10collective13CollectiveMmaINS1_35MainloopSm100TmaUmmaWarpSpecializedILi4ELi2ELi4ENS5_IJNS4_1CILi2EEENSA_ILi1EEESC_EEEEENS5_IJNSA_ILi128EEENSA_ILi64EEENSA_ILi32EEEEEENS_10bfloat16_tENS5_IJlSC_lEEESJ_SK_NS4_8TiledMMAINS4_8MMA_AtomIJNS4_26SM100_MMA_F16BF16_2x1SM_SSISJ_SJ_fLi128ELi64ELNS4_4UMMA5MajorE0ELSP_0ELNSO_7ScaleInE0ELSQ_0EEEEEENS4_6LayoutINS5_IJSC_SC_SC_EEENS5_IJNSA_ILi0EEESV_SV_EEEEENS5_IJNS4_10UnderscoreESY_SY_EEEEENS4_18SM100_TMA_2SM_LOADENS4_14ComposedLayoutINS4_7SwizzleILi2ELi4ELi3EEENS4_18smem_ptr_flag_bitsILi16EEENST_INS5_IJNSA_ILi8EEESH_EEENS5_IJSH_SC_EEEEEEEvNS4_8identityES11_S1B_vS1C_EENS_8epilogue10collective18CollectiveEpilogueINS1E_23Sm100TmaWarpSpecializedILi3ELi2ELi16ELb1ELb0EEEJNS5_IJSG_SG_SH_EEENS5_IJNST_ISG_SC_EENST_INS5_IJNSA_ILi16EEESB_EEENS5_IJSC_SH_EEEEEEEESJ_SK_SJ_SK_NS1E_6fusion15FusionCallbacksIS1I_NS1Q_17LinearCombinationISJ_fSJ_fLNS_15FloatRoundStyleE2EEES1J_S1P_JEEENS4_5SM1004TMEM4LOAD26SM100_TMEM_LOAD_32dp32b16xENS4_13SM90_TMA_LOADENS12_INS13_ILi1ELi4ELi3EEES16_NST_INS5_IJS17_S1L_EEENS5_IJS1L_SC_EEEEEEENS4_39AutoVectorizingCopyWithAssumedAlignmentILi128EEENS4_14SM90_TMA_STOREES25_S27_S27_EEEvvEEEEvNT_6ParamsE) ;  /* 0xffffff7c02d47950 */ /* 0x000fea0003c3ffff */
        .weak           $__internal_2_$__cuda_sm10x_tcgen05_guardrail_trap_unallocated_columns_being_dealloced
        .type           $__internal_2_$__cuda_sm10x_tcgen05_guardrail_trap_unallocated_columns_being_dealloced,@function
        .size           $__internal_2_$__cuda_sm10x_tcgen05_guardrail_trap_unallocated_columns_being_dealloced,(.L_x_175 - $__internal_2_$__cuda_sm10x_tcgen05_guardrail_trap_unallocated_columns_being_dealloced)
$__internal_2_$__cuda_sm10x_tcgen05_guardrail_trap_unallocated_columns_being_dealloced:
[----:B------:R-:W-:Y:S05]  /*80b0*/  BPT.TRAP 0x1 ;  /* 0x000000040000795c */ /* 0x000fea0000300000 */
[----:B------:R-:W-:-:S04]  /*80c0*/  HFMA2 R3, -RZ, RZ, 0, 0 ;  /* 0x00000000ff037431 */ /* 0x000fc800000001ff */
[----:B------:R-:W-:Y:S05]  /*80d0*/  RET.REL.NODEC R2 `(_ZN7cutlass13device_kernelINS_4gemm6kernel13GemmUniversalIN4cute5tupleIJiiiiEEENS1_10collective13CollectiveMmaINS1_35MainloopSm100TmaUmmaWarpSpecializedILi4ELi2ELi4ENS5_IJNS4_1CILi2EEENSA_ILi1EEESC_EEEEENS5_IJNSA_ILi128EEENSA_ILi64EEENSA_ILi32EEEEEENS_10bfloat16_tENS5_IJlSC_lEEESJ_SK_NS4_8TiledMMAINS4_8MMA_AtomIJNS4_26SM100_MMA_F16BF16_2x1SM_SSISJ_SJ_fLi128ELi64ELNS4_4UMMA5MajorE0ELSP_0ELNSO_7ScaleInE0ELSQ_0EEEEEENS4_6LayoutINS5_IJSC_SC_SC_EEENS5_IJNSA_ILi0EEESV_SV_EEEEENS5_IJNS4_10UnderscoreESY_SY_EEEEENS4_18SM100_TMA_2SM_LOADENS4_14ComposedLayoutINS4_7SwizzleILi2ELi4ELi3EEENS4_18smem_ptr_flag_bitsILi16EEENST_INS5_IJNSA_ILi8EEESH_EEENS5_IJSH_SC_EEEEEEEvNS4_8identityES11_S1B_vS1C_EENS_8epilogue10collective18CollectiveEpilogueINS1E_23Sm100TmaWarpSpecializedILi3ELi2ELi16ELb1ELb0EEEJNS5_IJSG_SG_SH_EEENS5_IJNST_ISG_SC_EENST_INS5_IJNSA_ILi16EEESB_EEENS5_IJSC_SH_EEEEEEEESJ_SK_SJ_SK_NS1E_6fusion15FusionCallbacksIS1I_NS1Q_17LinearCombinationISJ_fSJ_fLNS_15FloatRoundStyleE2EEES1J_S1P_JEEENS4_5SM1004TMEM4LOAD26SM100_TMEM_LOAD_32dp32b16xENS4_13SM90_TMA_LOADENS12_INS13_ILi1ELi4ELi3EEES16_NST_INS5_IJS17_S1L_EEENS5_IJS1L_SC_EEEEEEENS4_39AutoVectorizingCopyWithAssumedAlignmentILi128EEENS4_14SM90_TMA_STOREES25_S27_S27_EEEvvEEEEvNT_6ParamsE) ;  /* 0xffffff7c02c87950 */ /* 0x000fea0003c3ffff */
.L_x_174:
[----:B------:R-:W-:-:S00]  /*80e0*/  BRA `(.L_x_174) ;  /* 0xfffffffc00fc7947 */ /* 0x000fc0000383ffff */
[----:B------:R-:W-:-:S00]  /*80f0*/  NOP ;  /* 0x0000000000007918 */ /* 0x000fc00000000000 */
        /* <DEDUP_REMOVED lines=8> */
.L_x_175:


//--------------------- .nv.global.init           --------------------------
	.section	.nv.global.init,"aw",@progbits
.nv.global.init:
	.type		$str$27,@object
	.size		$str$27,($str$28 - $str$27)
$str$27:
        /*0000*/ 	.byte	0x28, 0x61, 0x64, 0x64, 0x72, 0x65, 0x73, 0x73, 0x20, 0x26, 0x20, 0x6d, 0x61, 0x73, 0x6b, 0x29
        /*0010*/ 	.byte	0x20, 0x3d, 0x3d, 0x20, 0x30, 0x00
	.type		$str$28,@object
	.size		$str$28,($str$26 - $str$28)
$str$28:
        /*0016*/ 	.byte	0x2f, 0x74, 0x6d, 0x70, 0x2f, 0x63, 0x75, 0x74, 0x6c, 0x61, 0x73, 0x73, 0x5f, 0x73, 0x77, 0x65
        /*0026*/ 	.byte	0x65, 0x70, 0x5f, 0x73, 0x72, 0x63, 0x2f, 0x69, 0x6e, 0x63, 0x6c, 0x75, 0x64, 0x65, 0x2f, 0x63
        /*0036*/ 	.byte	0x75, 0x74, 0x65, 0x2f, 0x70, 0x6f, 0x69, 0x6e, 0x74, 0x65, 0x72, 0x5f, 0x66, 0x6c, 0x61, 0x67
        /*0046*/ 	.byte	0x67, 0x65, 0x64, 0x2e, 0x68, 0x70, 0x70, 0x00
	.type		$str$26,@object
	.size		$str$26,($str$25 - $str$26)
$str$26:
        /*004e*/ 	.byte	0x2f, 0x74, 0x6d, 0x70, 0x2f, 0x63, 0x75, 0x74, 0x6c, 0x61, 0x73, 0x73, 0x5f, 0x73, 0x77, 0x65
        /*005e*/ 	.byte	0x65, 0x70, 0x5f, 0x73, 0x72, 0x63, 0x2f, 0x69, 0x6e, 0x63, 0x6c, 0x75, 0x64, 0x65, 0x2f, 0x63
        /*006e*/ 	.byte	0x75, 0x74, 0x65, 0x2f, 0x61, 0x74, 0x6f, 0x6d, 0x2f, 0x63, 0x6f, 0x70, 0x79, 0x5f, 0x74, 0x72
        /*007e*/ 	.byte	0x61, 0x69, 0x74, 0x73, 0x5f, 0x73, 0x6d, 0x31, 0x30, 0x30, 0x2e, 0x68, 0x70, 0x70, 0x00
	.type		$str$25,@object
	.size		$str$25,(__unnamed_1 - $str$25)
$str$25:
        /*008d*/ 	.byte	0x28, 0x28, 0x75, 0x69, 0x6e, 0x74, 0x33, 0x32, 0x5f, 0x74, 0x28, 0x74, 0x68, 0x72, 0x65, 0x61
        /*009d*/ 	.byte	0x64, 0x49, 0x64, 0x78, 0x2e, 0x78, 0x29, 0x20, 0x2f, 0x20, 0x33, 0x32, 0x29, 0x20, 0x25, 0x20
        /*00ad*/ 	.byte	0x34, 0x29, 0x20, 0x3d, 0x3d, 0x20, 0x28, 0x28, 0x28, 0x74, 0x6d, 0x65, 0x6d, 0x5f, 0x61, 0x64
        /*00bd*/ 	.byte	0x64, 0x72, 0x20, 0x3e, 0x3e, 0x20, 0x31, 0x36, 0x29, 0x20, 0x2f, 0x20, 0x33, 0x32, 0x29, 0x20
        /*00cd*/ 	.byte	0x25, 0x20, 0x34, 0x29, 0x00
	.type		__unnamed_1,@object
	.size		__unnamed_1,(__unnamed_2 - __unnamed_1)
__unnamed_1:
        /*00d2*/ 	.byte	0x61, 0x75, 0x74, 0x6f, 0x20, 0x63, 0x75, 0x74, 0x65, 0x3a, 0x3a, 0x61, 0x73, 0x5f, 0x70, 0x6f
        /* <DEDUP_REMOVED lines=24> */
        /*0262*/ 	.byte	0x43, 0x3c, 0x32, 0x30, 0x34, 0x38, 0x3e, 0x3e, 0x3e, 0x3e, 0x5d, 0x00
	.type		__unnamed_2,@object
	.size		__unnamed_2,(.L_2 - __unnamed_2)
__unnamed_2:
        /* <DEDUP_REMOVED lines=40> */
        /*04ee*/ 	.byte	0x3a, 0x3a, 0x43, 0x3c, 0x30, 0x3e, 0x3e, 0x3e, 0x3e, 0x5d, 0x00
.L_2:


//--------------------- .nv.shared._ZN7cutlass13device_kernelINS_4gemm6kernel13GemmUniversalIN4cute5tupleIJiiiiEEENS1_10collective13CollectiveMmaINS1_35MainloopSm100TmaUmmaWarpSpecializedILi4ELi2ELi4ENS5_IJNS4_1CILi2EEENSA_ILi1EEESC_EEEEENS5_IJNSA_ILi128EEENSA_ILi64EEENSA_ILi32EEEEEENS_10bfloat16_tENS5_IJlSC_lEEESJ_SK_NS4_8TiledMMAINS4_8MMA_AtomIJNS4_26SM100_MMA_F16BF16_2x1SM_SSISJ_SJ_fLi128ELi64ELNS4_4UMMA5MajorE0ELSP_0ELNSO_7ScaleInE0ELSQ_0EEEEEENS4_6LayoutINS5_IJSC_SC_SC_EEENS5_IJNSA_ILi0EEESV_SV_EEEEENS5_IJNS4_10UnderscoreESY_SY_EEEEENS4_18SM100_TMA_2SM_LOADENS4_14ComposedLayoutINS4_7SwizzleILi2ELi4ELi3EEENS4_18smem_ptr_flag_bitsILi16EEENST_INS5_IJNSA_ILi8EEESH_EEENS5_IJSH_SC_EEEEEEEvNS4_8identityES11_S1B_vS1C_EENS_8epilogue10collective18CollectiveEpilogueINS1E_23Sm100TmaWarpSpecializedILi3ELi2ELi16ELb1ELb0EEEJNS5_IJSG_SG_SH_EEENS5_IJNST_ISG_SC_EENST_INS5_IJNSA_ILi16EEESB_EEENS5_IJSC_SH_EEEEEEEESJ_SK_SJ_SK_NS1E_6fusion15FusionCallbacksIS1I_NS1Q_17LinearCombinationISJ_fSJ_fLNS_15FloatRoundStyleE2EEES1J_S1P_JEEENS4_5SM1004TMEM4LOAD26SM100_TMEM_LOAD_32dp32b16xENS4_13SM90_TMA_LOADENS12_INS13_ILi1ELi4ELi3EEES16_NST_INS5_IJS17_S1L_EEENS5_IJS1L_SC_EEEEEEENS4_39AutoVectorizingCopyWithAssumedAlignmentILi128EEENS4_14SM90_TMA_STOREES25_S27_S27_EEEvvEEEEvNT_6ParamsE --------------------------
	.section	.nv.shared._ZN7cutlass13device_kernelINS_4gemm6kernel13GemmUniversalIN4cute5tupleIJiiiiEEENS1_10collective13CollectiveMmaINS1_35MainloopSm100TmaUmmaWarpSpecializedILi4ELi2ELi4ENS5_IJNS4_1CILi2EEENSA_ILi1EEESC_EEEEENS5_IJNSA_ILi128EEENSA_ILi64EEENSA_ILi32EEEEEENS_10bfloat16_tENS5_IJlSC_lEEESJ_SK_NS4_8TiledMMAINS4_8MMA_AtomIJNS4_26SM100_MMA_F16BF16_2x1SM_SSISJ_SJ_fLi128ELi64ELNS4_4UMMA5MajorE0ELSP_0ELNSO_7ScaleInE0ELSQ_0EEEEEENS4_6LayoutINS5_IJSC_SC_SC_EEENS5_IJNSA_ILi0EEESV_SV_EEEEENS5_IJNS4_10UnderscoreESY_SY_EEEEENS4_18SM100_TMA_2SM_LOADENS4_14ComposedLayoutINS4_7SwizzleILi2ELi4ELi3EEENS4_18smem_ptr_flag_bitsILi16EEENST_INS5_IJNSA_ILi8EEESH_EEENS5_IJSH_SC_EEEEEEEvNS4_8identityES11_S1B_vS1C_EENS_8epilogue10collective18CollectiveEpilogueINS1E_23Sm100TmaWarpSpecializedILi3ELi2ELi16ELb1ELb0EEEJNS5_IJSG_SG_SH_EEENS5_IJNST_ISG_SC_EENST_INS5_IJNSA_ILi16EEESB_EEENS5_IJSC_SH_EEEEEEEESJ_SK_SJ_SK_NS1E_6fusion15FusionCallbacksIS1I_NS1Q_17LinearCombinationISJ_fSJ_fLNS_15FloatRoundStyleE2EEES1J_S1P_JEEENS4_5SM1004TMEM4LOAD26SM100_TMEM_LOAD_32dp32b16xENS4_13SM90_TMA_LOADENS12_INS13_ILi1ELi4ELi3EEES16_NST_INS5_IJS17_S1L_EEENS5_IJS1L_SC_EEEEEEENS4_39AutoVectorizingCopyWithAssumedAlignmentILi128EEENS4_14SM90_TMA_STOREES25_S27_S27_EEEvvEEEEvNT_6ParamsE,"aw",@nobits
	.sectionflags	@""
	.align	16
	.zero		1024


//--------------------- .nv.shared.reserved.0     --------------------------
	.section	.nv.shared.reserved.0,"aw",@nobits
	.weak		__nv_reservedSMEM_offset_0_alias
	.size		__nv_reservedSMEM_offset_0_alias, 0, 64
	.other		__nv_reservedSMEM_offset_0_alias,@"STO_CUDA_RESERVED_SHARED STV_DEFAULT"
__nv_reservedSMEM_offset_0_alias:
	.zero		0
.nv.shared.reserved.0:
	.zero		64
	.weak		__nv_reservedSMEM_tcgen05_partition
	.type		__nv_reservedSMEM_tcgen05_partition,@object
	.size		__nv_reservedSMEM_tcgen05_partition,(.L_0 - __nv_reservedSMEM_tcgen05_partition)
__nv_reservedSMEM_tcgen05_partition:
	.zero		32
.L_0:


//--------------------- .nv.global                --------------------------
	.section	.nv.global,"aw",@nobits
.nv.global:
	.type		_ZN39_INTERNAL_59f08ed9_4_k_cu_a17634de_87504cute1_E,@object
	.size		_ZN39_INTERNAL_59f08ed9_4_k_cu_a17634de_87504cute1_E,(_ZN39_INTERNAL_59f08ed9_4_k_cu_a17634de_87504cuda3std3__45__cpo6cbeginE - _ZN39_INTERNAL_59f08ed9_4_k_cu_a17634de_87504cute1_E)
_ZN39_INTERNAL_59f08ed9_4_k_cu_a17634de_87504cute1_E:
	.zero		1
	.type		_ZN39_INTERNAL_59f08ed9_4_k_cu_a17634de_87504cuda3std3__45__cpo6cbeginE,@object
	.size		_ZN39_INTERNAL_59f08ed9_4_k_cu_a17634de_87504cuda3std3__45__cpo6cbeginE,(_ZN39_INTERNAL_59f08ed9_4_k_cu_a17634de_87504cuda3std3__48in_placeE - _ZN39_INTERNAL_59f08ed9_4_k_cu_a17634de_87504cuda3std3__45__cpo6cbeginE)
_ZN39_INTERNAL_59f08ed9_4_k_cu_a17634de_87504cuda3std3__45__cpo6cbeginE:
	.zero		1
	.type		_ZN39_INTERNAL_59f08ed9_4_k_cu_a17634de_87504cuda3std3__48in_placeE,@object
	.size		_ZN39_INTERNAL_59f08ed9_4_k_cu_a17634de_87504cuda3std3__48in_placeE,(_ZN39_INTERNAL_59f08ed9_4_k_cu_a17634de_87504cuda3std6ranges3__45__cpo9iter_moveE - _ZN39_INTERNAL_59f08ed9_4_k_cu_a17634de_87504cuda3std3__48in_placeE)
_ZN39_INTERNAL_59f08ed9_4_k_cu_a17634de_87504cuda3std3__48in_placeE:
	.zero		1
	.type		_ZN39_INTERNAL_59f08ed9_4_k_cu_a17634de_87504cuda3std6ranges3__45__cpo9iter_moveE,@object
	.size		_ZN39_INTERNAL_59f08ed9_4_k_cu_a17634de_87504cuda3std6ranges3__45__cpo9iter_moveE,(_ZN39_INTERNAL_59f08ed9_4_k_cu_a17634de_87504cuda3std3__45__cpo5beginE - _ZN39_INTERNAL_59f08ed9_4_k_cu_a17634de_87504cuda3std6ranges3__45__cpo9iter_moveE)
_ZN39_INTERNAL_59f08ed9_4_k_cu_a17634de_87504cuda3std6ranges3__45__cpo9iter_moveE:
	.zero		1
	.type		_ZN39_INTERNAL_59f08ed9_4_k_cu_a17634de_87504cuda3std3__45__cpo5beginE,@object
	.size		_ZN39_INTERNAL_59f08ed9_4_k_cu_a17634de_87504cuda3std3__45__cpo5beginE,(_ZN39_INTERNAL_59f08ed9_4_k_cu_a17634de_87504cuda3std3__441_GLOBAL__N__59f08ed9_4_k_cu_a17634de_87506ignoreE - _ZN39_INTERNAL_59f08ed9_4_k_cu_a17634de_87504cuda3std3__45__cpo5beginE)
_ZN39_INTERNAL_59f08ed9_4_k_cu_a17634de_87504cuda3std3__45__cpo5beginE:
	.zero		1
	.type		_ZN39_INTERNAL_59f08ed9_4_k_cu_a17634de_87504cuda3std3__441_GLOBAL__N__59f08ed9_4_k_cu_a17634de_87506ignoreE,@object
	.size		_ZN39_INTERNAL_59f08ed9_4_k_cu_a17634de_87504cuda3std3__441_GLOBAL__N__59f08ed9_4_k_cu_a17634de_87506ignoreE,(_ZN39_INTERNAL_59f08ed9_4_k_cu_a17634de_87504cute7productE - _ZN39_INTERNAL_59f08ed9_4_k_cu_a17634de_87504cuda3std3__441_GLOBAL__N__59f08ed9_4_k_cu_a17634de_87506ignoreE)
_ZN39_INTERNAL_59f08ed9_4_k_cu_a17634de_87504cuda3std3__441_GLOBAL__N__59f08ed9_4_k_cu_a17634de_87506ignoreE:
	.zero		1
	.type		_ZN39_INTERNAL_59f08ed9_4_k_cu_a17634de_87504cute7productE,@object
	.size		_ZN39_INTERNAL_59f08ed9_4_k_cu_a17634de_87504cute7productE,(_ZN39_INTERNAL_59f08ed9_4_k_cu_a17634de_87504cuda3std3__45__cpo3endE - _ZN39_INTERNAL_59f08ed9_4_k_cu_a17634de_87504cute7productE)
_ZN39_INTERNAL_59f08ed9_4_k_cu_a17634de_87504cute7productE:
	.zero		1
	.type		_ZN39_INTERNAL_59f08ed9_4_k_cu_a17634de_87504cuda3std3__45__cpo3endE,@object
	.size		_ZN39_INTERNAL_59f08ed9_4_k_cu_a17634de_87504cuda3std3__45__cpo3endE,(_ZN39_INTERNAL_59f08ed9_4_k_cu_a17634de_87504cuda3std3__419piecewise_constructE - _ZN39_INTERNAL_59f08ed9_4_k_cu_a17634de_87504cuda3std3__45__cpo3endE)
_ZN39_INTERNAL_59f08ed9_4_k_cu_a17634de_87504cuda3std3__45__cpo3endE:
	.zero		1
	.type		_ZN39_INTERNAL_59f08ed9_4_k_cu_a17634de_87504cuda3std3__419piecewise_constructE,@object
	.size		_ZN39_INTERNAL_59f08ed9_4_k_cu_a17634de_87504cuda3std3__419piecewise_constructE,(_ZN39_INTERNAL_59f08ed9_4_k_cu_a17634de_87504cuda3std3__45__cpo4cendE - _ZN39_INTERNAL_59f08ed9_4_k_cu_a17634de_87504cuda3std3__419piecewise_constructE)
_ZN39_INTERNAL_59f08ed9_4_k_cu_a17634de_87504cuda3std3__419piecewise_constructE:
	.zero		1
	.type		_ZN39_INTERNAL_59f08ed9_4_k_cu_a17634de_87504cuda3std3__45__cpo4cendE,@object
	.size		_ZN39_INTERNAL_59f08ed9_4_k_cu_a17634de_87504cuda3std3__45__cpo4cendE,(_ZN39_INTERNAL_59f08ed9_4_k_cu_a17634de_87504cuda3std6ranges3__45__cpo4swapE - _ZN39_INTERNAL_59f08ed9_4_k_cu_a17634de_87504cuda3std3__45__cpo4cendE)
_ZN39_INTERNAL_59f08ed9_4_k_cu_a17634de_87504cuda3std3__45__cpo4cendE:
	.zero		1
	.type		_ZN39_INTERNAL_59f08ed9_4_k_cu_a17634de_87504cuda3std6ranges3__45__cpo4swapE,@object
	.size		_ZN39_INTERNAL_59f08ed9_4_k_cu_a17634de_87504cuda3std6ranges3__45__cpo4swapE,(.L_10 - _ZN39_INTERNAL_59f08ed9_4_k_cu_a17634de_87504cuda3std6ranges3__45__cpo4swapE)
_ZN39_INTERNAL_59f08ed9_4_k_cu_a17634de_87504cuda3std6ranges3__45__cpo4swapE:
	.zero		1
.L_10:


//--------------------- .nv.constant0._ZN7cutlass13device_kernelINS_4gemm6kernel13GemmUniversalIN4cute5tupleIJiiiiEEENS1_10collective13CollectiveMmaINS1_35MainloopSm100TmaUmmaWarpSpecializedILi4ELi2ELi4ENS5_IJNS4_1CILi2EEENSA_ILi1EEESC_EEEEENS5_IJNSA_ILi128EEENSA_ILi64EEENSA_ILi32EEEEEENS_10bfloat16_tENS5_IJlSC_lEEESJ_SK_NS4_8TiledMMAINS4_8MMA_AtomIJNS4_26SM100_MMA_F16BF16_2x1SM_SSISJ_SJ_fLi128ELi64ELNS4_4UMMA5MajorE0ELSP_0ELNSO_7ScaleInE0ELSQ_0EEEEEENS4_6LayoutINS5_IJSC_SC_SC_EEENS5_IJNSA_ILi0EEESV_SV_EEEEENS5_IJNS4_10UnderscoreESY_SY_EEEEENS4_18SM100_TMA_2SM_LOADENS4_14ComposedLayoutINS4_7SwizzleILi2ELi4ELi3EEENS4_18smem_ptr_flag_bitsILi16EEENST_INS5_IJNSA_ILi8EEESH_EEENS5_IJSH_SC_EEEEEEEvNS4_8identityES11_S1B_vS1C_EENS_8epilogue10collective18CollectiveEpilogueINS1E_23Sm100TmaWarpSpecializedILi3ELi2ELi16ELb1ELb0EEEJNS5_IJSG_SG_SH_EEENS5_IJNST_ISG_SC_EENST_INS5_IJNSA_ILi16EEESB_EEENS5_IJSC_SH_EEEEEEEESJ_SK_SJ_SK_NS1E_6fusion15FusionCallbacksIS1I_NS1Q_17LinearCombinationISJ_fSJ_fLNS_15FloatRoundStyleE2EEES1J_S1P_JEEENS4_5SM1004TMEM4LOAD26SM100_TMEM_LOAD_32dp32b16xENS4_13SM90_TMA_LOADENS12_INS13_ILi1ELi4ELi3EEES16_NST_INS5_IJS17_S1L_EEENS5_IJS1L_SC_EEEEEEENS4_39AutoVectorizingCopyWithAssumedAlignmentILi128EEENS4_14SM90_TMA_STOREES25_S27_S27_EEEvvEEEEvNT_6ParamsE --------------------------
	.section	.nv.constant0._ZN7cutlass13device_kernelINS_4gemm6kernel13GemmUniversalIN4cute5tupleIJiiiiEEENS1_10collective13CollectiveMmaINS1_35MainloopSm100TmaUmmaWarpSpecializedILi4ELi2ELi4ENS5_IJNS4_1CILi2EEENSA_ILi1EEESC_EEEEENS5_IJNSA_ILi128EEENSA_ILi64EEENSA_ILi32EEEEEENS_10bfloat16_tENS5_IJlSC_lEEESJ_SK_NS4_8TiledMMAINS4_8MMA_AtomIJNS4_26SM100_MMA_F16BF16_2x1SM_SSISJ_SJ_fLi128ELi64ELNS4_4UMMA5MajorE0ELSP_0ELNSO_7ScaleInE0ELSQ_0EEEEEENS4_6LayoutINS5_IJSC_SC_SC_EEENS5_IJNSA_ILi0EEESV_SV_EEEEENS5_IJNS4_10UnderscoreESY_SY_EEEEENS4_18SM100_TMA_2SM_LOADENS4_14ComposedLayoutINS4_7SwizzleILi2ELi4ELi3EEENS4_18smem_ptr_flag_bitsILi16EEENST_INS5_IJNSA_ILi8EEESH_EEENS5_IJSH_SC_EEEEEEEvNS4_8identityES11_S1B_vS1C_EENS_8epilogue10collective18CollectiveEpilogueINS1E_23Sm100TmaWarpSpecializedILi3ELi2ELi16ELb1ELb0EEEJNS5_IJSG_SG_SH_EEENS5_IJNST_ISG_SC_EENST_INS5_IJNSA_ILi16EEESB_EEENS5_IJSC_SH_EEEEEEEESJ_SK_SJ_SK_NS1E_6fusion15FusionCallbacksIS1I_NS1Q_17LinearCombinationISJ_fSJ_fLNS_15FloatRoundStyleE2EEES1J_S1P_JEEENS4_5SM1004TMEM4LOAD26SM100_TMEM_LOAD_32dp32b16xENS4_13SM90_TMA_LOADENS12_INS13_ILi1ELi4ELi3EEES16_NST_INS5_IJS17_S1L_EEENS5_IJS1L_SC_EEEEEEENS4_39AutoVectorizingCopyWithAssumedAlignmentILi128EEENS4_14SM90_TMA_STOREES25_S27_S27_EEEvvEEEEvNT_6ParamsE,"a",@progbits
	.sectionflags	@""
	.align	4
.nv.constant0._ZN7cutlass13device_kernelINS_4gemm6kernel13GemmUniversalIN4cute5tupleIJiiiiEEENS1_10collective13CollectiveMmaINS1_35MainloopSm100TmaUmmaWarpSpecializedILi4ELi2ELi4ENS5_IJNS4_1CILi2EEENSA_ILi1EEESC_EEEEENS5_IJNSA_ILi128EEENSA_ILi64EEENSA_ILi32EEEEEENS_10bfloat16_tENS5_IJlSC_lEEESJ_SK_NS4_8TiledMMAINS4_8MMA_AtomIJNS4_26SM100_MMA_F16BF16_2x1SM_SSISJ_SJ_fLi128ELi64ELNS4_4UMMA5MajorE0ELSP_0ELNSO_7ScaleInE0ELSQ_0EEEEEENS4_6LayoutINS5_IJSC_SC_SC_EEENS5_IJNSA_ILi0EEESV_SV_EEEEENS5_IJNS4_10UnderscoreESY_SY_EEEEENS4_18SM100_TMA_2SM_LOADENS4_14ComposedLayoutINS4_7SwizzleILi2ELi4ELi3EEENS4_18smem_ptr_flag_bitsILi16EEENST_INS5_IJNSA_ILi8EEESH_EEENS5_IJSH_SC_EEEEEEEvNS4_8identityES11_S1B_vS1C_EENS_8epilogue10collective18CollectiveEpilogueINS1E_23Sm100TmaWarpSpecializedILi3ELi2ELi16ELb1ELb0EEEJNS5_IJSG_SG_SH_EEENS5_IJNST_ISG_SC_EENST_INS5_IJNSA_ILi16EEESB_EEENS5_IJSC_SH_EEEEEEEESJ_SK_SJ_SK_NS1E_6fusion15FusionCallbacksIS1I_NS1Q_17LinearCombinationISJ_fSJ_fLNS_15FloatRoundStyleE2EEES1J_S1P_JEEENS4_5SM1004TMEM4LOAD26SM100_TMEM_LOAD_32dp32b16xENS4_13SM90_TMA_LOADENS12_INS13_ILi1ELi4ELi3EEES16_NST_INS5_IJS17_S1L_EEENS5_IJS1L_SC_EEEEEEENS4_39AutoVectorizingCopyWithAssumedAlignmentILi128EEENS4_14SM90_TMA_STOREES25_S27_S27_EEEvvEEEEvNT_6ParamsE:
	.zero		2944


//--------------------- SYMBOLS --------------------------

	.type		.nv.reservedSmem.offset0,@object
	.size		.nv.reservedSmem.offset0,0x4
	.type		.nv.reservedSmem.cap,@object
	.size		.nv.reservedSmem.cap,0x4
	.type		__assertfail,@function
